def attn_fwd(
    Q,
    K,
    V,
    Out,
    Lse,
    sm_scale,
    stride_qz,
    stride_qh,
    stride_qm,
    stride_qk,
    stride_kz,
    stride_kh,
    stride_kn,
    stride_kk,
    stride_vz,
    stride_vh,
    stride_vn,
    stride_vk,
    stride_oz,
    stride_oh,
    stride_om,
    stride_ok,
    seqlen_q,
    seqlen_k,
    BLOCK_M: tl.constexpr,
    BLOCK_N: tl.constexpr,
    HEAD_DIM: tl.constexpr,
    CAUSAL: tl.constexpr,
):
    start_m = tl.program_id(0)
    off_hz = tl.program_id(1)
    q_off = off_hz * stride_qh
    k_off = off_hz * stride_kh
    v_off = off_hz * stride_vh
    offs_m = start_m * BLOCK_M + tl.arange(0, BLOCK_M)
    offs_d = tl.arange(0, HEAD_DIM)
    offs_n = tl.arange(0, BLOCK_N)
    q_ptrs = Q + q_off + offs_m[:, None] * stride_qm + offs_d[None, :] * stride_qk
    k_ptrs = K + k_off + offs_d[:, None] * stride_kk + offs_n[None, :] * stride_kn
    v_ptrs = V + v_off + offs_n[:, None] * stride_vn + offs_d[None, :] * stride_vk
    m_i = tl.full([BLOCK_M], float("-inf"), dtype=tl.float32)
    l_i = tl.zeros([BLOCK_M], dtype=tl.float32) + 1.0
    acc = tl.zeros([BLOCK_M, HEAD_DIM], dtype=tl.float32)
    q = tl.load(q_ptrs)
    acc, l_i, m_i = _attn_fwd_inner(
        acc,
        l_i,
        m_i,
        q,
        k_ptrs,
        v_ptrs,
        sm_scale,
        stride_kn,
        stride_vn,
        start_m,
        seqlen_k,
        BLOCK_M,
        BLOCK_N,
        HEAD_DIM,
        CAUSAL,
    )
    acc = acc / l_i[:, None]
    lse = m_i + tl.math.log2(l_i) / 1.4426950408889634
    o_ptrs = (
        Out
        + off_hz * stride_oh
        + offs_m[:, None] * stride_om
        + offs_d[None, :] * stride_ok
    )
    tl.store(o_ptrs, acc.to(Out.dtype.element_ty))
    tl.store(Lse + off_hz * seqlen_q + offs_m, lse)

# config = {"BLOCK_M": 128, "BLOCK_N": 64, "HEAD_DIM": 128, "arch": "sm_90", "causal": false, "dtype": "fp16", "num_stages": 2, "num_warps": 8}
# arch = sm_90


// ===== COMPILED SASS (sm_90a) =====

	.target	sm_90a

	.elftype	@"ET_EXEC"


//--------------------- .note.nv.tkinfo           --------------------------
	.section	.note.nv.tkinfo,"",@"SHT_NOTE"
	.sectionflags	@"SHF_NOTE_NV_TKINFO"
	.tkinfo
        /*0018*/ 	.word	0x00000002
        /*0030*/ 	.string	""
        /*0030*/ 	.string	"ptxas"
        /*0030*/ 	.string	"Cuda compilation tools, release 13.0, V13.0.88"
        /*0030*/ 	.string	"Build cuda_13.0.r13.0/compiler.36424714_0"
        /*0030*/ 	.string	"-v  -suppress-debug-info  -lineinfo  -arch sm_90a "



//--------------------- .note.nv.cuinfo           --------------------------
	.section	.note.nv.cuinfo,"",@"SHT_NOTE"
	.sectionflags	@"SHF_NOTE_NV_CUINFO"
        /*0018*/ 	.short	0x0002
        /*001a*/ 	.short	0x005a
        /*001c*/ 	.short	0x0082
	.zero		2


//--------------------- .nv.info                  --------------------------
	.section	.nv.info,"",@"SHT_CUDA_INFO"
	.align	4


	//----- nvinfo : EIATTR_REGCOUNT
	.align		4
        /*0000*/ 	.byte	0x04, 0x2f
        /*0002*/ 	.short	(.L_2 - .L_1)
	.align		4
.L_1:
        /*0004*/ 	.word	index@(attn_fwd)
        /*0008*/ 	.word	0x000000ff


	//----- nvinfo : EIATTR_FRAME_SIZE
	.align		4
.L_2:
        /*000c*/ 	.byte	0x04, 0x11
        /*000e*/ 	.short	(.L_4 - .L_3)
	.align		4
.L_3:
        /*0010*/ 	.word	index@(attn_fwd)
        /*0014*/ 	.word	0x00000068


	//----- nvinfo : EIATTR_MIN_STACK_SIZE
	.align		4
.L_4:
        /*0018*/ 	.byte	0x04, 0x12
        /*001a*/ 	.short	(.L_6 - .L_5)
	.align		4
.L_5:
        /*001c*/ 	.word	index@(attn_fwd)
        /*0020*/ 	.word	0x00000068
.L_6:


//--------------------- .nv.compat                --------------------------
	.section	.nv.compat,"",@"SHT_CUDA_COMPAT_INFO"
	.align	4
        /*0000*/ 	.byte	0x02, 0x09, 0x01, 0x00, 0x02, 0x02, 0x04, 0x00, 0x02, 0x05, 0x05, 0x00, 0x03, 0x07, 0x01, 0x01
        /*0010*/ 	.byte	0x02, 0x03, 0x00, 0x00, 0x02, 0x06, 0x01, 0x00, 0x04, 0x0b, 0x08, 0x00, 0x00, 0x00, 0x00, 0x00
        /*0020*/ 	.byte	0x00, 0x00, 0x00, 0x00


//--------------------- .nv.info.attn_fwd         --------------------------
	.section	.nv.info.attn_fwd,"",@"SHT_CUDA_INFO"
	.sectionflags	@""
	.align	4


	//----- nvinfo : EIATTR_CUDA_API_VERSION
	.align		4
        /*0000*/ 	.byte	0x04, 0x37
        /*0002*/ 	.short	(.L_8 - .L_7)
.L_7:
        /*0004*/ 	.word	0x00000082


	//----- nvinfo : EIATTR_KPARAM_INFO
	.align		4
.L_8:
        /*0008*/ 	.byte	0x04, 0x17
        /*000a*/ 	.short	(.L_10 - .L_9)
.L_9:
        /*000c*/ 	.word	0x00000000
        /*0010*/ 	.short	0x0019
        /*0012*/ 	.short	0x0080
        /*0014*/ 	.byte	0x00, 0xf4, 0x21, 0x00


	//----- nvinfo : EIATTR_KPARAM_INFO
	.align		4
.L_10:
        /*0018*/ 	.byte	0x04, 0x17
        /*001a*/ 	.short	(.L_12 - .L_11)
.L_11:
        /*001c*/ 	.word	0x00000000
        /*0020*/ 	.short	0x0018
        /*0022*/ 	.short	0x0078
        /*0024*/ 	.byte	0x00, 0xf4, 0x21, 0x00


	//----- nvinfo : EIATTR_KPARAM_INFO
	.align		4
.L_12:
        /*0028*/ 	.byte	0x04, 0x17
        /*002a*/ 	.short	(.L_14 - .L_13)
.L_13:
        /*002c*/ 	.word	0x00000000
        /*0030*/ 	.short	0x0017
        /*0032*/ 	.short	0x0070
        /*0034*/ 	.byte	0x00, 0xf0, 0x11, 0x00


	//----- nvinfo : EIATTR_KPARAM_INFO
	.align		4
.L_14:
        /*0038*/ 	.byte	0x04, 0x17
        /*003a*/ 	.short	(.L_16 - .L_15)
.L_15:
        /*003c*/ 	.word	0x00000000
        /*0040*/ 	.short	0x0016
        /*0042*/ 	.short	0x006c
        /*0044*/ 	.byte	0x00, 0xf0, 0x11, 0x00


	//----- nvinfo : EIATTR_KPARAM_INFO
	.align		4
.L_16:
        /*0048*/ 	.byte	0x04, 0x17
        /*004a*/ 	.short	(.L_18 - .L_17)
.L_17:
        /*004c*/ 	.word	0x00000000
        /*0050*/ 	.short	0x0015
        /*0052*/ 	.short	0x0068
        /*0054*/ 	.byte	0x00, 0xf0, 0x11, 0x00


	//----- nvinfo : EIATTR_KPARAM_INFO
	.align		4
.L_18:
        /*0058*/ 	.byte	0x04, 0x17
        /*005a*/ 	.short	(.L_20 - .L_19)
.L_19:
        /*005c*/ 	.word	0x00000000
        /*0060*/ 	.short	0x0014
        /*0062*/ 	.short	0x0064
        /*0064*/ 	.byte	0x00, 0xf0, 0x11, 0x00


	//----- nvinfo : EIATTR_KPARAM_INFO
	.align		4
.L_20:
        /*0068*/ 	.byte	0x04, 0x17
        /*006a*/ 	.short	(.L_22 - .L_21)
.L_21:
        /*006c*/ 	.word	0x00000000
        /*0070*/ 	.short	0x0013
        /*0072*/ 	.short	0x0060
        /*0074*/ 	.byte	0x00, 0xf0, 0x11, 0x00


	//----- nvinfo : EIATTR_KPARAM_INFO
	.align		4
.L_22:
        /*0078*/ 	.byte	0x04, 0x17
        /*007a*/ 	.short	(.L_24 - .L_23)
.L_23:
        /*007c*/ 	.word	0x00000000
        /*0080*/ 	.short	0x0012
        /*0082*/ 	.short	0x005c
        /*0084*/ 	.byte	0x00, 0xf0, 0x11, 0x00


	//----- nvinfo : EIATTR_KPARAM_INFO
	.align		4
.L_24:
        /*0088*/ 	.byte	0x04, 0x17
        /*008a*/ 	.short	(.L_26 - .L_25)
.L_25:
        /*008c*/ 	.word	0x00000000
        /*0090*/ 	.short	0x0011
        /*0092*/ 	.short	0x0058
        /*0094*/ 	.byte	0x00, 0xf0, 0x11, 0x00


	//----- nvinfo : EIATTR_KPARAM_INFO
	.align		4
.L_26:
        /*0098*/ 	.byte	0x04, 0x17
        /*009a*/ 	.short	(.L_28 - .L_27)
.L_27:
        /*009c*/ 	.word	0x00000000
        /*00a0*/ 	.short	0x0010
        /*00a2*/ 	.short	0x0054
        /*00a4*/ 	.byte	0x00, 0xf0, 0x11, 0x00


	//----- nvinfo : EIATTR_KPARAM_INFO
	.align		4
.L_28:
        /*00a8*/ 	.byte	0x04, 0x17
        /*00aa*/ 	.short	(.L_30 - .L_29)
.L_29:
        /*00ac*/ 	.word	0x00000000
        /*00b0*/ 	.short	0x000f
        /*00b2*/ 	.short	0x0050
        /*00b4*/ 	.byte	0x00, 0xf0, 0x11, 0x00


	//----- nvinfo : EIATTR_KPARAM_INFO
	.align		4
.L_30:
        /*00b8*/ 	.byte	0x04, 0x17
        /*00ba*/ 	.short	(.L_32 - .L_31)
.L_31:
        /*00bc*/ 	.word	0x00000000
        /*00c0*/ 	.short	0x000e
        /*00c2*/ 	.short	0x004c
        /*00c4*/ 	.byte	0x00, 0xf0, 0x11, 0x00


	//----- nvinfo : EIATTR_KPARAM_INFO
	.align		4
.L_32:
        /*00c8*/ 	.byte	0x04, 0x17
        /*00ca*/ 	.short	(.L_34 - .L_33)
.L_33:
        /*00cc*/ 	.word	0x00000000
        /*00d0*/ 	.short	0x000d
        /*00d2*/ 	.short	0x0048
        /*00d4*/ 	.byte	0x00, 0xf0, 0x11, 0x00


	//----- nvinfo : EIATTR_KPARAM_INFO
	.align		4
.L_34:
        /*00d8*/ 	.byte	0x04, 0x17
        /*00da*/ 	.short	(.L_36 - .L_35)
.L_35:
        /*00dc*/ 	.word	0x00000000
        /*00e0*/ 	.short	0x000c
        /*00e2*/ 	.short	0x0044
        /*00e4*/ 	.byte	0x00, 0xf0, 0x11, 0x00


	//----- nvinfo : EIATTR_KPARAM_INFO
	.align		4
.L_36:
        /*00e8*/ 	.byte	0x04, 0x17
        /*00ea*/ 	.short	(.L_38 - .L_37)
.L_37:
        /*00ec*/ 	.word	0x00000000
        /*00f0*/ 	.short	0x000b
        /*00f2*/ 	.short	0x0040
        /*00f4*/ 	.byte	0x00, 0xf0, 0x11, 0x00


	//----- nvinfo : EIATTR_KPARAM_INFO
	.align		4
.L_38:
        /*00f8*/ 	.byte	0x04, 0x17
        /*00fa*/ 	.short	(.L_40 - .L_39)
.L_39:
        /*00fc*/ 	.word	0x00000000
        /*0100*/ 	.short	0x000a
        /*0102*/ 	.short	0x003c
        /*0104*/ 	.byte	0x00, 0xf0, 0x11, 0x00


	//----- nvinfo : EIATTR_KPARAM_INFO
	.align		4
.L_40:
        /*0108*/ 	.byte	0x04, 0x17
        /*010a*/ 	.short	(.L_42 - .L_41)
.L_41:
        /*010c*/ 	.word	0x00000000
        /*0110*/ 	.short	0x0009
        /*0112*/ 	.short	0x0038
        /*0114*/ 	.byte	0x00, 0xf0, 0x11, 0x00


	//----- nvinfo : EIATTR_KPARAM_INFO
	.align		4
.L_42:
        /*0118*/ 	.byte	0x04, 0x17
        /*011a*/ 	.short	(.L_44 - .L_43)
.L_43:
        /*011c*/ 	.word	0x00000000
        /*0120*/ 	.short	0x0008
        /*0122*/ 	.short	0x0034
        /*0124*/ 	.byte	0x00, 0xf0, 0x11, 0x00


	//----- nvinfo : EIATTR_KPARAM_INFO
	.align		4
.L_44:
        /*0128*/ 	.byte	0x04, 0x17
        /*012a*/ 	.short	(.L_46 - .L_45)
.L_45:
        /*012c*/ 	.word	0x00000000
        /*0130*/ 	.short	0x0007
        /*0132*/ 	.short	0x0030
        /*0134*/ 	.byte	0x00, 0xf0, 0x11, 0x00


	//----- nvinfo : EIATTR_KPARAM_INFO
	.align		4
.L_46:
        /*0138*/ 	.byte	0x04, 0x17
        /*013a*/ 	.short	(.L_48 - .L_47)
.L_47:
        /*013c*/ 	.word	0x00000000
        /*0140*/ 	.short	0x0006
        /*0142*/ 	.short	0x002c
        /*0144*/ 	.byte	0x00, 0xf0, 0x11, 0x00


	//----- nvinfo : EIATTR_KPARAM_INFO
	.align		4
.L_48:
        /*0148*/ 	.byte	0x04, 0x17
        /*014a*/ 	.short	(.L_50 - .L_49)
.L_49:
        /*014c*/ 	.word	0x00000000
        /*0150*/ 	.short	0x0005
        /*0152*/ 	.short	0x0028
        /*0154*/ 	.byte	0x00, 0xf0, 0x11, 0x00


	//----- nvinfo : EIATTR_KPARAM_INFO
	.align		4
.L_50:
        /*0158*/ 	.byte	0x04, 0x17
        /*015a*/ 	.short	(.L_52 - .L_51)
.L_51:
        /*015c*/ 	.word	0x00000000
        /*0160*/ 	.short	0x0004
        /*0162*/ 	.short	0x0020
        /*0164*/ 	.byte	0x00, 0xf4, 0x21, 0x00


	//----- nvinfo : EIATTR_KPARAM_INFO
	.align		4
.L_52:
        /*0168*/ 	.byte	0x04, 0x17
        /*016a*/ 	.short	(.L_54 - .L_53)
.L_53:
        /*016c*/ 	.word	0x00000000
        /*0170*/ 	.short	0x0003
        /*0172*/ 	.short	0x0018
        /*0174*/ 	.byte	0x00, 0xf4, 0x21, 0x00


	//----- nvinfo : EIATTR_KPARAM_INFO
	.align		4
.L_54:
        /*0178*/ 	.byte	0x04, 0x17
        /*017a*/ 	.short	(.L_56 - .L_55)
.L_55:
        /*017c*/ 	.word	0x00000000
        /*0180*/ 	.short	0x0002
        /*0182*/ 	.short	0x0010
        /*0184*/ 	.byte	0x00, 0xf4, 0x21, 0x00


	//----- nvinfo : EIATTR_KPARAM_INFO
	.align		4
.L_56:
        /*0188*/ 	.byte	0x04, 0x17
        /*018a*/ 	.short	(.L_58 - .L_57)
.L_57:
        /*018c*/ 	.word	0x00000000
        /*0190*/ 	.short	0x0001
        /*0192*/ 	.short	0x0008
        /*0194*/ 	.byte	0x00, 0xf4, 0x21, 0x00


	//----- nvinfo : EIATTR_KPARAM_INFO
	.align		4
.L_58:
        /*0198*/ 	.byte	0x04, 0x17
        /*019a*/ 	.short	(.L_60 - .L_59)
.L_59:
        /*019c*/ 	.word	0x00000000
        /*01a0*/ 	.short	0x0000
        /*01a2*/ 	.short	0x0000
        /*01a4*/ 	.byte	0x00, 0xf4, 0x21, 0x00


	//----- nvinfo : EIATTR_SPARSE_MMA_MASK
	.align		4
.L_60:
        /*01a8*/ 	.byte	0x03, 0x50
        /*01aa*/ 	.short	0x0000


	//----- nvinfo : EIATTR_MAXREG_COUNT
	.align		4
        /*01ac*/ 	.byte	0x03, 0x1b
        /*01ae*/ 	.short	0x00ff


	//----- nvinfo : EIATTR_NUM_BARRIERS
	.align		4
        /*01b0*/ 	.byte	0x02, 0x4c
        /*01b2*/ 	.byte	0x01
	.zero		1


	//----- nvinfo : EIATTR_ANNOTATIONS
	.align		4
        /*01b4*/ 	.byte	0x04, 0x55
        /*01b6*/ 	.short	(.L_62 - .L_61)


	//   ....[0]....
.L_61:
        /*01b8*/ 	.word	0x00000001
        /*01bc*/ 	.byte	0xa0, 0x1a, 0x00, 0x00, 0x01, 0x00, 0x00, 0x00, 0x50, 0x1d, 0x00, 0x00, 0x01, 0x00, 0x00, 0x00
        /* <DEDUP_REMOVED lines=16> */
        /*02cc*/ 	.byte	0x70, 0x4b, 0x00, 0x00, 0x01, 0x00, 0x00, 0x00, 0x80, 0x4b, 0x00, 0x00


	//----- nvinfo : EIATTR_MERCURY_ISA_VERSION
	.align		4
.L_62:
        /*02d8*/ 	.byte	0x03, 0x5f
        /*02da*/ 	.short	0x0101


	//----- nvinfo : EIATTR_COOP_GROUP_MASK_REGIDS
	.align		4
        /*02dc*/ 	.byte	0x04, 0x29
        /*02de*/ 	.short	(.L_64 - .L_63)


	//   ....[0]....
.L_63:
        /*02e0*/ 	.word	0xffffffff


	//   ....[1]....
        /*02e4*/ 	.word	0xffffffff


	//   ....[2]....
        /*02e8*/ 	.word	0xffffffff


	//   ....[3]....
        /*02ec*/ 	.word	0xffffffff


	//   ....[4]....
        /*02f0*/ 	.word	0xffffffff


	//   ....[5]....
        /*02f4*/ 	.word	0xffffffff


	//   ....[6]....
        /*02f8*/ 	.word	0xffffffff


	//   ....[7]....
        /*02fc*/ 	.word	0xffffffff


	//----- nvinfo : EIATTR_COOP_GROUP_INSTR_OFFSETS
	.align		4
.L_64:
        /*0300*/ 	.byte	0x04, 0x28
        /*0302*/ 	.short	(.L_66 - .L_65)


	//   ....[0]....
.L_65:
        /*0304*/ 	.word	0x00003970


	//   ....[1]....
        /*0308*/ 	.word	0x00003a30


	//   ....[2]....
        /*030c*/ 	.word	0x00003bf0


	//   ....[3]....
        /*0310*/ 	.word	0x00003c40


	//   ....[4]....
        /*0314*/ 	.word	0x00004ce0


	//   ....[5]....
        /*0318*/ 	.word	0x00004cf0


	//   ....[6]....
        /*031c*/ 	.word	0x00004d30


	//   ....[7]....
        /*0320*/ 	.word	0x00004d40


	//----- nvinfo : EIATTR_EXIT_INSTR_OFFSETS
	.align		4
.L_66:
        /*0324*/ 	.byte	0x04, 0x1c
        /*0326*/ 	.short	(.L_68 - .L_67)


	//   ....[0]....
.L_67:
        /*0328*/ 	.word	0x00007b50


	//   ....[1]....
        /*032c*/ 	.word	0x00007b80


	//----- nvinfo : EIATTR_REQNTID
	.align		4
.L_68:
        /*0330*/ 	.byte	0x04, 0x10
        /*0332*/ 	.short	(.L_70 - .L_69)
.L_69:
        /*0334*/ 	.word	0x00000100
        /*0338*/ 	.word	0x00000001
        /*033c*/ 	.word	0x00000001


	//----- nvinfo : EIATTR_CBANK_PARAM_SIZE
	.align		4
.L_70:
        /*0340*/ 	.byte	0x03, 0x19
        /*0342*/ 	.short	0x0088


	//----- nvinfo : EIATTR_PARAM_CBANK
	.align		4
        /*0344*/ 	.byte	0x04, 0x0a
        /*0346*/ 	.short	(.L_72 - .L_71)
	.align		4
.L_71:
        /*0348*/ 	.word	index@(.nv.constant0.attn_fwd)
        /*034c*/ 	.short	0x0210
        /*034e*/ 	.short	0x0088


	//----- nvinfo : EIATTR_SW_WAR
	.align		4
.L_72:
        /*0350*/ 	.byte	0x04, 0x36
        /*0352*/ 	.short	(.L_74 - .L_73)
.L_73:
        /*0354*/ 	.word	0x00000008
.L_74:


//--------------------- .nv.callgraph             --------------------------
	.section	.nv.callgraph,"",@"SHT_CUDA_CALLGRAPH"
	.align	4
	.sectionentsize	8
	.align		4
        /*0000*/ 	.word	0x00000000
	.align		4
        /*0004*/ 	.word	0xffffffff
	.align		4
        /*0008*/ 	.word	0x00000000
	.align		4
        /*000c*/ 	.word	0xfffffffe
	.align		4
        /*0010*/ 	.word	0x00000000
	.align		4
        /*0014*/ 	.word	0xfffffffd
	.align		4
        /*0018*/ 	.word	0x00000000
	.align		4
        /*001c*/ 	.word	0xfffffffc


//--------------------- .nv.constant4             --------------------------
	.section	.nv.constant4,"a",@progbits
	.align	8
	.align		8
.nv.constant4:
        /*0000*/ 	.dword	_$_str


//--------------------- .text.attn_fwd            --------------------------
	.section	.text.attn_fwd,"ax",@progbits
	.align	128
        .global         attn_fwd
        .type           attn_fwd,@function
        .size           attn_fwd,(.L_x_3 - attn_fwd)
        .other          attn_fwd,@"STO_CUDA_ENTRY STV_DEFAULT"
attn_fwd:
.text.attn_fwd:
[----:B------:R-:W0:Y:S01]  /*0000*/  LDC R1, c[0x0][0x28] ;  /* 0x00000a00ff017b82 */ /* 0x000e220000000800 */
[----:B------:R-:W1:Y:S07]  /*0010*/  S2R R120, SR_TID.X ;  /* 0x0000000000787919 */ /* 0x000e6e0000002100 */
[----:B------:R-:W2:Y:S01]  /*0020*/  S2UR UR6, SR_CTAID.Y ;  /* 0x00000000000679c3 */ /* 0x000ea20000002600 */
[----:B------:R-:W-:Y:S01]  /*0030*/  ULDC.64 UR4, c[0x0][0x240] ;  /* 0x0000900000047ab9 */ /* 0x000fe20000000a00 */
[----:B------:R-:W-:Y:S01]  /*0040*/  ULDC.64 UR40, c[0x0][0x208] ;  /* 0x0000820000287ab9 */ /* 0x000fe20000000a00 */
[----:B------:R-:W3:Y:S01]  /*0050*/  S2R R3, SR_CTAID.X ;  /* 0x0000000000037919 */ /* 0x000ee20000002500 */
[----:B0-----:R-:W-:-:S04]  /*0060*/  VIADD R1, R1, 0xffffff98 ;  /* 0xffffff9801017836 */ /* 0x001fc80000000000 */
[----:B------:R-:W0:Y:S08]  /*0070*/  LDC R11, c[0x0][0x248] ;  /* 0x00009200ff0b7b82 */ /* 0x000e300000000800 */
[----:B------:R-:W4:Y:S01]  /*0080*/  LDC.64 R8, c[0x0][0x210] ;  /* 0x00008400ff087b82 */ /* 0x000f220000000a00 */
[----:B--2---:R-:W-:-:S07]  /*0090*/  UIMAD UR4, UR6, UR4, URZ ;  /* 0x00000004060472a4 */ /* 0x004fce000f8e023f */
[----:B------:R-:W2:Y:S01]  /*00a0*/  LDC R121, c[0x0][0x280] ;  /* 0x0000a000ff797b82 */ /* 0x000ea20000000800 */
[----:B------:R-:W-:Y:S01]  /*00b0*/  USHF.L.U32 UR7, UR4, 0x1, URZ ;  /* 0x0000000104077899 */ /* 0x000fe2000800063f */
[----:B-1----:R-:W-:Y:S02]  /*00c0*/  LOP3.LUT R0, R120, 0x7f, RZ, 0xc0, !PT ;  /* 0x0000007f78007812 */ /* 0x002fe400078ec0ff */
[----:B------:R-:W-:-:S03]  /*00d0*/  SHF.R.U32.HI R2, RZ, 0x7, R120 ;  /* 0x00000007ff027819 */ /* 0x000fc60000011678 */
[----:B---3--:R-:W-:Y:S01]  /*00e0*/  IMAD R4, R3, 0x80, R0 ;  /* 0x0000008003047824 */ /* 0x008fe200078e0200 */
[----:B------:R-:W-:-:S03]  /*00f0*/  SGXT.U32 R2, R2, 0x1 ;  /* 0x000000010202781a */ /* 0x000fc60000000000 */
[----:B------:R-:W-:Y:S01]  /*0100*/  IMAD R3, R4, UR5, RZ ;  /* 0x0000000504037c24 */ /* 0x000fe2000f8e02ff */
[----:B------:R-:W-:Y:S01]  /*0110*/  UIMAD.WIDE UR4, UR4, 0x2, URZ ;  /* 0x00000002040478a5 */ /* 0x000fe2000f8e023f */
[----:B0-----:R-:W-:Y:S02]  /*0120*/  IMAD R6, R2, R11, RZ ;  /* 0x0000000b02067224 */ /* 0x001fe400078e02ff */
[----:B------:R-:W-:Y:S02]  /*0130*/  IMAD.SHL.U32 R5, R3, 0x2, RZ ;  /* 0x0000000203057824 */ /* 0x000fe400078e00ff */
[----:B------:R-:W-:Y:S02]  /*0140*/  IMAD R10, R11, 0x2, R6 ;  /* 0x000000020b0a7824 */ /* 0x000fe400078e0206 */
[----:B------:R-:W-:Y:S01]  /*0150*/  IMAD.HI R4, R3, 0x2, RZ ;  /* 0x0000000203047827 */ /* 0x000fe200078e02ff */
[----:B----4-:R-:W-:-:S03]  /*0160*/  IADD3 R5, P0, P1, R5, UR7, R8 ;  /* 0x0000000705057c10 */ /* 0x010fc6000f91e008 */
[C---:B------:R-:W-:Y:S01]  /*0170*/  IMAD R16, R11.reuse, 0x2, R10 ;  /* 0x000000020b107824 */ /* 0x040fe200078e020a */
[----:B------:R-:W-:Y:S02]  /*0180*/  IADD3.X R3, R4, UR5, R9, P0, P1 ;  /* 0x0000000504037c10 */ /* 0x000fe400087e2409 */
[-C--:B------:R-:W-:Y:S01]  /*0190*/  LEA R8, P0, R6, R5.reuse, 0x1 ;  /* 0x0000000506087211 */ /* 0x080fe200078008ff */
[C---:B------:R-:W-:Y:S01]  /*01a0*/  IMAD R20, R11.reuse, 0x2, R16 ;  /* 0x000000020b147824 */ /* 0x040fe200078e0210 */
[----:B------:R-:W-:Y:S02]  /*01b0*/  LEA R12, P1, R10, R5, 0x1 ;  /* 0x000000050a0c7211 */ /* 0x000fe400078208ff */
[-C--:B------:R-:W-:Y:S02]  /*01c0*/  LEA.HI.X.SX32 R9, R6, R3.reuse, 0x1, P0 ;  /* 0x0000000306097211 */ /* 0x080fe400000f0eff */
[----:B------:R-:W-:Y:S01]  /*01d0*/  LEA.HI.X.SX32 R13, R10, R3, 0x1, P1 ;  /* 0x000000030a0d7211 */ /* 0x000fe200008f0eff */
[C---:B------:R-:W-:Y:S01]  /*01e0*/  IMAD R10, R11.reuse, 0x2, R20 ;  /* 0x000000020b0a7824 */ /* 0x040fe200078e0214 */
[C---:B------:R-:W-:Y:S01]  /*01f0*/  LEA R14, P0, R16.reuse, R5, 0x1 ;  /* 0x00000005100e7211 */ /* 0x040fe200078008ff */
[----:B------:R-:W3:Y:S02]  /*0200*/  LDG.E.U16 R4, desc[UR40][R8.64] ;  /* 0x0000002808047981 */ /* 0x000ee4000c1e1500 */
[----:B------:R-:W-:Y:S01]  /*0210*/  IMAD R22, R11, 0x2, R10 ;  /* 0x000000020b167824 */ /* 0x000fe200078e020a */
[----:B------:R-:W-:Y:S01]  /*0220*/  LEA.HI.X.SX32 R15, R16, R3, 0x1, P0 ;  /* 0x00000003100f7211 */ /* 0x000fe200000f0eff */
[----:B------:R0:W4:Y:S01]  /*0230*/  LDG.E.U16 R6, desc[UR40][R12.64] ;  /* 0x000000280c067981 */ /* 0x000122000c1e1500 */
[----:B------:R-:W-:-:S02]  /*0240*/  LEA R16, P0, R20, R5, 0x1 ;  /* 0x0000000514107211 */ /* 0x000fc400078008ff */
[----:B------:R-:W-:Y:S01]  /*0250*/  LEA R18, P1, R10, R5, 0x1 ;  /* 0x000000050a127211 */ /* 0x000fe200078208ff */
[----:B------:R1:W5:Y:S01]  /*0260*/  LDG.E.U16 R7, desc[UR40][R14.64] ;  /* 0x000000280e077981 */ /* 0x000362000c1e1500 */
[-C--:B------:R-:W-:Y:S02]  /*0270*/  LEA.HI.X.SX32 R17, R20, R3.reuse, 0x1, P0 ;  /* 0x0000000314117211 */ /* 0x080fe400000f0eff */
[----:B------:R-:W-:Y:S01]  /*0280*/  LEA.HI.X.SX32 R19, R10, R3, 0x1, P1 ;  /* 0x000000030a137211 */ /* 0x000fe200008f0eff */
[----:B------:R-:W-:Y:S01]  /*0290*/  IMAD R10, R11, 0x2, R22 ;  /* 0x000000020b0a7824 */ /* 0x000fe200078e0216 */
[C---:B------:R-:W-:Y:S01]  /*02a0*/  LEA R20, P0, R22.reuse, R5, 0x1 ;  /* 0x0000000516147211 */ /* 0x040fe200078008ff */
[----:B------:R2:W5:Y:S03]  /*02b0*/  LDG.E.U16 R8, desc[UR40][R16.64] ;  /* 0x0000002810087981 */ /* 0x000566000c1e1500 */
[----:B------:R-:W-:Y:S01]  /*02c0*/  LEA.HI.X.SX32 R21, R22, R3, 0x1, P0 ;  /* 0x0000000316157211 */ /* 0x000fe200000f0eff */
[----:B------:R2:W4:Y:S01]  /*02d0*/  LDG.E.U16 R9, desc[UR40][R18.64] ;  /* 0x0000002812097981 */ /* 0x000522000c1e1500 */
[----:B0-----:R-:W-:-:S02]  /*02e0*/  LEA R12, P0, R10, R5, 0x1 ;  /* 0x000000050a0c7211 */ /* 0x001fc400078008ff */
[----:B------:R-:W-:Y:S01]  /*02f0*/  LEA R24, R11, R10, 0x1 ;  /* 0x0000000a0b187211 */ /* 0x000fe200078e08ff */
[----:B------:R-:W5:Y:S01]  /*0300*/  LDG.E.U16 R29, desc[UR40][R20.64] ;  /* 0x00000028141d7981 */ /* 0x000f62000c1e1500 */
[----:B------:R-:W-:-:S03]  /*0310*/  LEA.HI.X.SX32 R13, R10, R3, 0x1, P0 ;  /* 0x000000030a0d7211 */ /* 0x000fc600000f0eff */
[C---:B------:R-:W-:Y:S01]  /*0320*/  IMAD R10, R11.reuse, 0x2, R24 ;  /* 0x000000020b0a7824 */ /* 0x040fe200078e0218 */
[-C--:B-1----:R-:W-:Y:S01]  /*0330*/  LEA R14, P0, R24, R5.reuse, 0x1 ;  /* 0x00000005180e7211 */ /* 0x082fe200078008ff */
[----:B------:R0:W5:Y:S02]  /*0340*/  LDG.E.U16 R31, desc[UR40][R12.64] ;  /* 0x000000280c1f7981 */ /* 0x000164000c1e1500 */
[C---:B------:R-:W-:Y:S01]  /*0350*/  IMAD R26, R11.reuse, 0x2, R10 ;  /* 0x000000020b1a7824 */ /* 0x040fe200078e020a */
[----:B------:R-:W-:Y:S02]  /*0360*/  LEA R22, P1, R10, R5, 0x1 ;  /* 0x000000050a167211 */ /* 0x000fe400078208ff */
[-C--:B------:R-:W-:Y:S02]  /*0370*/  LEA.HI.X.SX32 R15, R24, R3.reuse, 0x1, P0 ;  /* 0x00000003180f7211 */ /* 0x080fe400000f0eff */
[----:B------:R-:W-:Y:S01]  /*0380*/  LEA.HI.X.SX32 R23, R10, R3, 0x1, P1 ;  /* 0x000000030a177211 */ /* 0x000fe200008f0eff */
[C---:B------:R-:W-:Y:S01]  /*0390*/  IMAD R10, R11.reuse, 0x2, R26 ;  /* 0x000000020b0a7824 */ /* 0x040fe200078e021a */
[C---:B--2---:R-:W-:Y:S01]  /*03a0*/  LEA R16, P0, R26.reuse, R5, 0x1 ;  /* 0x000000051a107211 */ /* 0x044fe200078008ff */
[----:B------:R1:W2:Y:S03]  /*03b0*/  LDG.E.U16 R33, desc[UR40][R14.64] ;  /* 0x000000280e217981 */ /* 0x0002a6000c1e1500 */
[----:B------:R-:W-:Y:S01]  /*03c0*/  LEA.HI.X.SX32 R17, R26, R3, 0x1, P0 ;  /* 0x000000031a117211 */ /* 0x000fe200000f0eff */
[C---:B------:R-:W-:Y:S01]  /*03d0*/  IMAD R24, R11.reuse, 0x2, R10 ;  /* 0x000000020b187824 */ /* 0x040fe200078e020a */
[C---:B------:R-:W-:Y:S01]  /*03e0*/  LEA R18, P0, R10.reuse, R5, 0x1 ;  /* 0x000000050a127211 */ /* 0x040fe200078008ff */
[----:B------:R-:W5:Y:S03]  /*03f0*/  LDG.E.U16 R35, desc[UR40][R22.64] ;  /* 0x0000002816237981 */ /* 0x000f66000c1e1500 */
[----:B------:R-:W-:Y:S01]  /*0400*/  LEA.HI.X.SX32 R19, R10, R3, 0x1, P0 ;  /* 0x000000030a137211 */ /* 0x000fe200000f0eff */
[C---:B------:R-:W-:Y:S01]  /*0410*/  IMAD R10, R11.reuse, 0x2, R24 ;  /* 0x000000020b0a7824 */ /* 0x040fe200078e0218 */
[-C--:B0-----:R-:W-:Y:S01]  /*0420*/  LEA R12, P0, R24, R5.reuse, 0x1 ;  /* 0x00000005180c7211 */ /* 0x081fe200078008ff */
[----:B------:R0:W2:Y:S02]  /*0430*/  LDG.E.U16 R37, desc[UR40][R16.64] ;  /* 0x0000002810257981 */ /* 0x0000a4000c1e1500 */
[----:B------:R-:W-:Y:S01]  /*0440*/  IMAD R26, R11, 0x2, R10 ;  /* 0x000000020b1a7824 */ /* 0x000fe200078e020a */
[----:B------:R-:W-:Y:S01]  /*0450*/  LEA R20, P1, R10, R5, 0x1 ;  /* 0x000000050a147211 */ /* 0x000fe200078208ff */
[----:B------:R0:W2:Y:S01]  /*0460*/  LDG.E.U16 R39, desc[UR40][R18.64] ;  /* 0x0000002812277981 */ /* 0x0000a2000c1e1500 */
[----:B------:R-:W-:-:S02]  /*0470*/  LEA.HI.X.SX32 R13, R24, R3, 0x1, P0 ;  /* 0x00000003180d7211 */ /* 0x000fc400000f0eff */
[----:B------:R-:W-:Y:S01]  /*0480*/  LEA.HI.X.SX32 R21, R10, R3, 0x1, P1 ;  /* 0x000000030a157211 */ /* 0x000fe200008f0eff */
[C---:B------:R-:W-:Y:S01]  /*0490*/  IMAD R10, R11.reuse, 0x2, R26 ;  /* 0x000000020b0a7824 */ /* 0x040fe200078e021a */
[C---:B-1----:R-:W-:Y:S01]  /*04a0*/  LEA R14, P0, R26.reuse, R5, 0x1 ;  /* 0x000000051a0e7211 */ /* 0x042fe200078008ff */
[----:B------:R1:W2:Y:S03]  /*04b0*/  LDG.E.U16 R41, desc[UR40][R12.64] ;  /* 0x000000280c297981 */ /* 0x0002a6000c1e1500 */
[----:B------:R-:W-:Y:S01]  /*04c0*/  LEA.HI.X.SX32 R15, R26, R3, 0x1, P0 ;  /* 0x000000031a0f7211 */ /* 0x000fe200000f0eff */
[C---:B------:R-:W-:Y:S01]  /*04d0*/  IMAD R24, R11.reuse, 0x2, R10 ;  /* 0x000000020b187824 */ /* 0x040fe200078e020a */
[C---:B0-----:R-:W-:Y:S01]  /*04e0*/  LEA R16, P0, R10.reuse, R5, 0x1 ;  /* 0x000000050a107211 */ /* 0x041fe200078008ff */
[----:B------:R-:W2:Y:S03]  /*04f0*/  LDG.E.U16 R43, desc[UR40][R20.64] ;  /* 0x00000028142b7981 */ /* 0x000ea6000c1e1500 */
[----:B------:R-:W-:Y:S01]  /*0500*/  LEA.HI.X.SX32 R17, R10, R3, 0x1, P0 ;  /* 0x000000030a117211 */ /* 0x000fe200000f0eff */
[C---:B------:R-:W-:Y:S01]  /*0510*/  IMAD R10, R11.reuse, 0x2, R24 ;  /* 0x000000020b0a7824 */ /* 0x040fe200078e0218 */
[-C--:B------:R-:W-:Y:S01]  /*0520*/  LEA R18, P0, R24, R5.reuse, 0x1 ;  /* 0x0000000518127211 */ /* 0x080fe200078008ff */
[----:B------:R0:W2:Y:S03]  /*0530*/  LDG.E.U16 R45, desc[UR40][R14.64] ;  /* 0x000000280e2d7981 */ /* 0x0000a6000c1e1500 */
[----:B------:R-:W-:Y:S01]  /*0540*/  LEA R22, P1, R10, R5, 0x1 ;  /* 0x000000050a167211 */ /* 0x000fe200078208ff */
[----:B------:R0:W2:Y:S01]  /*0550*/  LDG.E.U16 R47, desc[UR40][R16.64] ;  /* 0x00000028102f7981 */ /* 0x0000a2000c1e1500 */
[----:B------:R-:W-:-:S02]  /*0560*/  LEA R26, R11, R10, 0x1 ;  /* 0x0000000a0b1a7211 */ /* 0x000fc400078e08ff */
[-C--:B------:R-:W-:Y:S02]  /*0570*/  LEA.HI.X.SX32 R19, R24, R3.reuse, 0x1, P0 ;  /* 0x0000000318137211 */ /* 0x080fe400000f0eff */
        /* <DEDUP_REMOVED lines=11> */
[----:B------:R0:W2:Y:S02]  /*0630*/  LDG.E.U16 R50, desc[UR40][R12.64] ;  /* 0x000000280c327981 */ /* 0x0000a4000c1e1500 */
[C---:B------:R-:W-:Y:S01]  /*0640*/  IMAD R26, R11.reuse, 0x2, R10 ;  /* 0x000000020b1a7824 */ /* 0x040fe200078e020a */
[----:B------:R-:W-:Y:S01]  /*0650*/  LEA R20, P1, R10, R5, 0x1 ;  /* 0x000000050a147211 */ /* 0x000fe200078208ff */
[----:B------:R0:W2:Y:S01]  /*0660*/  LDG.E.U16 R51, desc[UR40][R14.64] ;  /* 0x000000280e337981 */ /* 0x0000a2000c1e1500 */
[----:B------:R-:W-:Y:S01]  /*0670*/  LEA.HI.X.SX32 R17, R24, R3, 0x1, P0 ;  /* 0x0000000318117211 */ /* 0x000fe200000f0eff */
[----:B------:R-:W-:Y:S01]  /*0680*/  IMAD R24, R11, 0x2, R26 ;  /* 0x000000020b187824 */ /* 0x000fe200078e021a */
[----:B-1----:R-:W-:-:S02]  /*0690*/  LEA R18, P0, R26, R5, 0x1 ;  /* 0x000000051a127211 */ /* 0x002fc400078008ff */
[-C--:B------:R-:W-:Y:S01]  /*06a0*/  LEA.HI.X.SX32 R21, R10, R3.reuse, 0x1, P1 ;  /* 0x000000030a157211 */ /* 0x080fe200008f0eff */
[C---:B------:R-:W-:Y:S01]  /*06b0*/  IMAD R10, R11.reuse, 0x2, R24 ;  /* 0x000000020b0a7824 */ /* 0x040fe200078e0218 */
[----:B------:R-:W-:Y:S01]  /*06c0*/  LEA.HI.X.SX32 R19, R26, R3, 0x1, P0 ;  /* 0x000000031a137211 */ /* 0x000fe200000f0eff */
[----:B------:R1:W2:Y:S01]  /*06d0*/  LDG.E.U16 R52, desc[UR40][R16.64] ;  /* 0x0000002810347981 */ /* 0x0002a2000c1e1500 */
[C---:B0-----:R-:W-:Y:S01]  /*06e0*/  LEA R12, P0, R24.reuse, R5, 0x1 ;  /* 0x00000005180c7211 */ /* 0x041fe200078008ff */
[C---:B------:R-:W-:Y:S02]  /*06f0*/  IMAD R26, R11.reuse, 0x2, R10 ;  /* 0x000000020b1a7824 */ /* 0x040fe400078e020a */
[----:B------:R0:W2:Y:S01]  /*0700*/  LDG.E.U16 R54, desc[UR40][R18.64] ;  /* 0x0000002812367981 */ /* 0x0000a2000c1e1500 */
[----:B------:R-:W-:Y:S01]  /*0710*/  LEA.HI.X.SX32 R13, R24, R3, 0x1, P0 ;  /* 0x00000003180d7211 */ /* 0x000fe200000f0eff */
[C---:B------:R-:W-:Y:S01]  /*0720*/  IMAD R24, R11.reuse, 0x2, R26 ;  /* 0x000000020b187824 */ /* 0x040fe200078e021a */
[C---:B------:R-:W-:Y:S01]  /*0730*/  LEA R14, P0, R10.reuse, R5, 0x1 ;  /* 0x000000050a0e7211 */ /* 0x040fe200078008ff */
[----:B------:R-:W2:Y:S02]  /*0740*/  LDG.E.U16 R53, desc[UR40][R20.64] ;  /* 0x0000002814357981 */ /* 0x000ea4000c1e1500 */
[----:B------:R-:W-:Y:S01]  /*0750*/  IMAD R28, R11, 0x2, R24 ;  /* 0x000000020b1c7824 */ /* 0x000fe200078e0218 */
[----:B------:R-:W-:Y:S01]  /*0760*/  LEA.HI.X.SX32 R15, R10, R3, 0x1, P0 ;  /* 0x000000030a0f7211 */ /* 0x000fe200000f0eff */
[----:B------:R0:W2:Y:S01]  /*0770*/  LDG.E.U16 R55, desc[UR40][R12.64] ;  /* 0x000000280c377981 */ /* 0x0000a2000c1e1500 */
[----:B------:R-:W-:-:S02]  /*0780*/  LEA R22, P1, R26, R5, 0x1 ;  /* 0x000000051a167211 */ /* 0x000fc400078208ff */
[C---:B------:R-:W-:Y:S01]  /*0790*/  LEA R10, R11.reuse, R28, 0x1 ;  /* 0x0000001c0b0a7211 */ /* 0x040fe200078e08ff */
[----:B------:R0:W2:Y:S01]  /*07a0*/  LDG.E.U16 R56, desc[UR40][R14.64] ;  /* 0x000000280e387981 */ /* 0x0000a2000c1e1500 */
[----:B------:R-:W-:Y:S02]  /*07b0*/  LEA.HI.X.SX32 R23, R26, R3, 0x1, P1 ;  /* 0x000000031a177211 */ /* 0x000fe400008f0eff */
[C---:B-1----:R-:W-:Y:S01]  /*07c0*/  LEA R16, P0, R24.reuse, R5, 0x1 ;  /* 0x0000000518107211 */ /* 0x042fe200078008ff */
[C---:B------:R-:W-:Y:S02]  /*07d0*/  IMAD R26, R11.reuse, 0x2, R10 ;  /* 0x000000020b1a7824 */ /* 0x040fe400078e020a */
[----:B------:R1:W2:Y:S01]  /*07e0*/  LDG.E.U16 R57, desc[UR40][R22.64] ;  /* 0x0000002816397981 */ /* 0x0002a2000c1e1500 */
[----:B------:R-:W-:Y:S01]  /*07f0*/  LEA.HI.X.SX32 R17, R24, R3, 0x1, P0 ;  /* 0x0000000318117211 */ /* 0x000fe200000f0eff */
[----:B------:R-:W-:Y:S01]  /*0800*/  IMAD R24, R11, 0x2, R26 ;  /* 0x000000020b187824 */ /* 0x000fe200078e021a */
[----:B0-----:R-:W-:-:S03]  /*0810*/  LEA R18, P0, R28, R5, 0x1 ;  /* 0x000000051c127211 */ /* 0x001fc600078008ff */
[C---:B------:R-:W-:Y:S01]  /*0820*/  IMAD R30, R11.reuse, 0x2, R24 ;  /* 0x000000020b1e7824 */ /* 0x040fe200078e0218 */
[----:B------:R-:W-:Y:S01]  /*0830*/  LEA.HI.X.SX32 R19, R28, R3, 0x1, P0 ;  /* 0x000000031c137211 */ /* 0x000fe200000f0eff */
[----:B------:R0:W2:Y:S02]  /*0840*/  LDG.E.U16 R58, desc[UR40][R16.64] ;  /* 0x00000028103a7981 */ /* 0x0000a4000c1e1500 */
[C---:B------:R-:W-:Y:S01]  /*0850*/  IMAD R28, R11.reuse, 0x2, R30 ;  /* 0x000000020b1c7824 */ /* 0x040fe200078e021e */
[C---:B------:R-:W-:Y:S01]  /*0860*/  LEA R12, P0, R10.reuse, R5, 0x1 ;  /* 0x000000050a0c7211 */ /* 0x040fe200078008ff */
[----:B------:R-:W2:Y:S02]  /*0870*/  LDG.E.U16 R59, desc[UR40][R18.64] ;  /* 0x00000028123b7981 */ /* 0x000ea4000c1e1500 */
[----:B------:R-:W-:Y:S01]  /*0880*/  IMAD R32, R11, 0x2, R28 ;  /* 0x000000020b207824 */ /* 0x000fe200078e021c */
[----:B------:R-:W-:-:S03]  /*0890*/  LEA.HI.X.SX32 R13, R10, R3, 0x1, P0 ;  /* 0x000000030a0d7211 */ /* 0x000fc600000f0eff */
[C---:B------:R-:W-:Y:S01]  /*08a0*/  IMAD R10, R11.reuse, 0x2, R32 ;  /* 0x000000020b0a7824 */ /* 0x040fe200078e0220 */
[-C--:B------:R-:W-:Y:S01]  /*08b0*/  LEA R14, P0, R24, R5.reuse, 0x1 ;  /* 0x00000005180e7211 */ /* 0x080fe200078008ff */
[----:B------:R0:W2:Y:S02]  /*08c0*/  LDG.E.U16 R60, desc[UR40][R12.64] ;  /* 0x000000280c3c7981 */ /* 0x0000a4000c1e1500 */
[C---:B-1----:R-:W-:Y:S01]  /*08d0*/  IMAD R22, R11.reuse, 0x2, R10 ;  /* 0x000000020b167824 */ /* 0x042fe200078e020a */
[----:B------:R-:W-:Y:S02]  /*08e0*/  LEA R20, P1, R26, R5, 0x1 ;  /* 0x000000051a147211 */ /* 0x000fe400078208ff */
[-C--:B------:R-:W-:Y:S01]  /*08f0*/  LEA.HI.X.SX32 R15, R24, R3.reuse, 0x1, P0 ;  /* 0x00000003180f7211 */ /* 0x080fe200000f0eff */
[C---:B------:R-:W-:Y:S01]  /*0900*/  IMAD R24, R11.reuse, 0x2, R22 ;  /* 0x000000020b187824 */ /* 0x040fe200078e0216 */
[----:B------:R-:W-:Y:S02]  /*0910*/  LEA.HI.X.SX32 R21, R26, R3, 0x1, P1 ;  /* 0x000000031a157211 */ /* 0x000fe400008f0eff */
[-C--:B0-----:R-:W-:Y:S01]  /*0920*/  LEA R16, P0, R30, R5.reuse, 0x1 ;  /* 0x000000051e107211 */ /* 0x081fe200078008ff */
[----:B------:R-:W-:Y:S01]  /*0930*/  IMAD R26, R11, 0x2, R24 ;  /* 0x000000020b1a7824 */ /* 0x000fe200078e0218 */
[----:B------:R-:W-:Y:S01]  /*0940*/  LEA R12, P1, R32, R5, 0x1 ;  /* 0x00000005200c7211 */ /* 0x000fe200078208ff */
[----:B------:R0:W2:Y:S01]  /*0950*/  LDG.E.U16 R61, desc[UR40][R20.64] ;  /* 0x00000028143d7981 */ /* 0x0000a2000c1e1500 */
[----:B------:R-:W-:-:S02]  /*0960*/  LEA.HI.X.SX32 R17, R30, R3, 0x1, P0 ;  /* 0x000000031e117211 */ /* 0x000fc400000f0eff */
[C---:B------:R-:W-:Y:S01]  /*0970*/  LEA R18, P0, R28.reuse, R5, 0x1 ;  /* 0x000000051c127211 */ /* 0x040fe200078008ff */
[----:B------:R1:W2:Y:S01]  /*0980*/  LDG.E.U16 R62, desc[UR40][R14.64] ;  /* 0x000000280e3e7981 */ /* 0x0002a2000c1e1500 */
[C---:B------:R-:W-:Y:S02]  /*0990*/  LEA R30, R11.reuse, R26, 0x1 ;  /* 0x0000001a0b1e7211 */ /* 0x040fe400078e08ff */
[-C--:B------:R-:W-:Y:S01]  /*09a0*/  LEA.HI.X.SX32 R19, R28, R3.reuse, 0x1, P0 ;  /* 0x000000031c137211 */ /* 0x080fe200000f0eff */
[----:B------:R1:W2:Y:S02]  /*09b0*/  LDG.E.U16 R63, desc[UR40][R16.64] ;  /* 0x00000028103f7981 */ /* 0x0002a4000c1e1500 */
[C---:B------:R-:W-:Y:S01]  /*09c0*/  IMAD R28, R11.reuse, 0x2, R30 ;  /* 0x000000020b1c7824 */ /* 0x040fe200078e021e */
[----:B------:R-:W-:Y:S01]  /*09d0*/  LEA.HI.X.SX32 R13, R32, R3, 0x1, P1 ;  /* 0x00000003200d7211 */ /* 0x000fe200008f0eff */
[----:B------:R-:W2:Y:S01]  /*09e0*/  LDG.E.U16 R64, desc[UR40][R18.64] ;  /* 0x0000002812407981 */ /* 0x000ea2000c1e1500 */
[----:B0-----:R-:W-:Y:S01]  /*09f0*/  LEA R20, P0, R10, R5, 0x1 ;  /* 0x000000050a147211 */ /* 0x001fe200078008ff */
[----:B------:R-:W-:-:S02]  /*0a00*/  IMAD R32, R11, 0x2, R28 ;  /* 0x000000020b207824 */ /* 0x000fc400078e021c */
[----:B------:R0:W2:Y:S01]  /*0a10*/  LDG.E.U16 R65, desc[UR40][R12.64] ;  /* 0x000000280c417981 */ /* 0x0000a2000c1e1500 */
[----:B------:R-:W-:Y:S01]  /*0a20*/  LEA.HI.X.SX32 R21, R10, R3, 0x1, P0 ;  /* 0x000000030a157211 */ /* 0x000fe200000f0eff */
[----:B------:R-:W-:Y:S01]  /*0a30*/  IMAD R10, R11, 0x2, R32 ;  /* 0x000000020b0a7824 */ /* 0x000fe200078e0220 */
[----:B-1----:R-:W-:-:S03]  /*0a40*/  LEA R14, P0, R22, R5, 0x1 ;  /* 0x00000005160e7211 */ /* 0x002fc600078008ff */
[C---:B------:R-:W-:Y:S01]  /*0a50*/  IMAD R34, R11.reuse, 0x2, R10 ;  /* 0x000000020b227824 */ /* 0x040fe200078e020a */
[----:B------:R-:W-:Y:S01]  /*0a60*/  LEA.HI.X.SX32 R15, R22, R3, 0x1, P0 ;  /* 0x00000003160f7211 */ /* 0x000fe200000f0eff */
[----:B------:R1:W2:Y:S01]  /*0a70*/  LDG.E.U16 R66, desc[UR40][R20.64] ;  /* 0x0000002814427981 */ /* 0x0002a2000c1e1500 */
[-C--:B------:R-:W-:Y:S01]  /*0a80*/  LEA R16, P0, R24, R5.reuse, 0x1 ;  /* 0x0000000518107211 */ /* 0x080fe200078008ff */
[C---:B------:R-:W-:Y:S01]  /*0a90*/  IMAD R36, R11.reuse, 0x2, R34 ;  /* 0x000000020b247824 */ /* 0x040fe200078e0222 */
[----:B------:R-:W-:Y:S01]  /*0aa0*/  LEA R22, P1, R26, R5, 0x1 ;  /* 0x000000051a167211 */ /* 0x000fe200078208ff */
[----:B------:R1:W2:Y:S01]  /*0ab0*/  LDG.E.U16 R67, desc[UR40][R14.64] ;  /* 0x000000280e437981 */ /* 0x0002a2000c1e1500 */
[-C--:B------:R-:W-:Y:S01]  /*0ac0*/  LEA.HI.X.SX32 R17, R24, R3.reuse, 0x1, P0 ;  /* 0x0000000318117211 */ /* 0x080fe200000f0eff */
[C---:B------:R-:W-:Y:S01]  /*0ad0*/  IMAD R24, R11.reuse, 0x2, R36 ;  /* 0x000000020b187824 */ /* 0x040fe200078e0224 */
[----:B------:R-:W-:Y:S02]  /*0ae0*/  LEA.HI.X.SX32 R23, R26, R3, 0x1, P1 ;  /* 0x000000031a177211 */ /* 0x000fe400008f0eff */
[-C--:B0-----:R-:W-:Y:S01]  /*0af0*/  LEA R12, P0, R30, R5.reuse, 0x1 ;  /* 0x000000051e0c7211 */ /* 0x081fe200078008ff */
[C---:B------:R-:W-:Y:S01]  /*0b00*/  IMAD R26, R11.reuse, 0x2, R24 ;  /* 0x000000020b1a7824 */ /* 0x040fe200078e0218 */
[----:B-1----:R-:W-:Y:S01]  /*0b10*/  LEA R20, P1, R10, R5, 0x1 ;  /* 0x000000050a147211 */ /* 0x002fe200078208ff */
[----:B------:R0:W2:Y:S01]  /*0b20*/  LDG.E.U16 R68, desc[UR40][R16.64] ;  /* 0x0000002810447981 */ /* 0x0000a2000c1e1500 */
[----:B------:R-:W-:Y:S01]  /*0b30*/  LEA.HI.X.SX32 R13, R30, R3, 0x1, P0 ;  /* 0x000000031e0d7211 */ /* 0x000fe200000f0eff */
[C---:B------:R-:W-:Y:S01]  /*0b40*/  IMAD R30, R11.reuse, 0x2, R26 ;  /* 0x000000020b1e7824 */ /* 0x040fe200078e021a */
[C---:B------:R-:W-:Y:S01]  /*0b50*/  LEA R18, P0, R28.reuse, R5, 0x1 ;  /* 0x000000051c127211 */ /* 0x040fe200078008ff */
[----:B------:R-:W2:Y:S02]  /*0b60*/  LDG.E.U16 R69, desc[UR40][R22.64] ;  /* 0x0000002816457981 */ /* 0x000ea4000c1e1500 */
[C---:B------:R-:W-:Y:S01]  /*0b70*/  IMAD R38, R11.reuse, 0x2, R30 ;  /* 0x000000020b267824 */ /* 0x040fe200078e021e */
[----:B------:R-:W-:Y:S01]  /*0b80*/  LEA.HI.X.SX32 R19, R28, R3, 0x1, P0 ;  /* 0x000000031c137211 */ /* 0x000fe200000f0eff */
[----:B------:R1:W2:Y:S03]  /*0b90*/  LDG.E.U16 R70, desc[UR40][R12.64] ;  /* 0x000000280c467981 */ /* 0x0002a6000c1e1500 */
[----:B------:R-:W-:Y:S01]  /*0ba0*/  LEA R28, R11, R38, 0x1 ;  /* 0x000000260b1c7211 */ /* 0x000fe200078e08ff */
[----:B------:R1:W2:Y:S01]  /*0bb0*/  LDG.E.U16 R71, desc[UR40][R18.64] ;  /* 0x0000002812477981 */ /* 0x0002a2000c1e1500 */
[----:B------:R-:W-:-:S03]  /*0bc0*/  LEA R14, P0, R32, R5, 0x1 ;  /* 0x00000005200e7211 */ /* 0x000fc600078008ff */
[C---:B------:R-:W-:Y:S01]  /*0bd0*/  IMAD R40, R11.reuse, 0x2, R28 ;  /* 0x000000020b287824 */ /* 0x040fe200078e021c */
[-C--:B------:R-:W-:Y:S02]  /*0be0*/  LEA.HI.X.SX32 R21, R10, R3.reuse, 0x1, P1 ;  /* 0x000000030a157211 */ /* 0x080fe400008f0eff */
[----:B------:R-:W-:Y:S01]  /*0bf0*/  LEA.HI.X.SX32 R15, R32, R3, 0x1, P0 ;  /* 0x00000003200f7211 */ /* 0x000fe200000f0eff */
[C---:B------:R-:W-:Y:S01]  /*0c00*/  IMAD R10, R11.reuse, 0x2, R40 ;  /* 0x000000020b0a7824 */ /* 0x040fe200078e0228 */
[C---:B0-----:R-:W-:Y:S01]  /*0c10*/  LEA R16, P0, R34.reuse, R5, 0x1 ;  /* 0x0000000522107211 */ /* 0x041fe200078008ff */
[----:B------:R-:W2:Y:S02]  /*0c20*/  LDG.E.U16 R73, desc[UR40][R20.64] ;  /* 0x0000002814497981 */ /* 0x000ea4000c1e1500 */
[C---:B------:R-:W-:Y:S01]  /*0c30*/  IMAD R32, R11.reuse, 0x2, R10 ;  /* 0x000000020b207824 */ /* 0x040fe200078e020a */
[----:B------:R-:W-:Y:S01]  /*0c40*/  LEA.HI.X.SX32 R17, R34, R3, 0x1, P0 ;  /* 0x0000000322117211 */ /* 0x000fe200000f0eff */
[----:B------:R0:W2:Y:S01]  /*0c50*/  LDG.E.U16 R72, desc[UR40][R14.64] ;  /* 0x000000280e487981 */ /* 0x0000a2000c1e1500 */
[----:B-1----:R-:W-:Y:S01]  /*0c60*/  LEA R12, P0, R36, R5, 0x1 ;  /* 0x00000005240c7211 */ /* 0x002fe200078008ff */
[----:B------:R-:W-:-:S02]  /*0c70*/  IMAD R34, R11, 0x2, R32 ;  /* 0x000000020b227824 */ /* 0x000fc400078e0220 */
[----:B------:R1:W2:Y:S01]  /*0c80*/  LDG.E.U16 R74, desc[UR40][R16.64] ;  /* 0x00000028104a7981 */ /* 0x0002a2000c1e1500 */
[----:B------:R-:W-:Y:S01]  /*0c90*/  LEA.HI.X.SX32 R13, R36, R3, 0x1, P0 ;  /* 0x00000003240d7211 */ /* 0x000fe200000f0eff */
[----:B------:R-:W-:-:S04]  /*0ca0*/  IMAD R36, R11, 0x2, R34 ;  /* 0x000000020b247824 */ /* 0x000fc800078e0222 */
[C---:B------:R-:W-:Y:S01]  /*0cb0*/  IMAD R42, R11.reuse, 0x2, R36 ;  /* 0x000000020b2a7824 */ /* 0x040fe200078e0224 */
[-C--:B------:R-:W-:Y:S01]  /*0cc0*/  LEA R18, P0, R24, R5.reuse, 0x1 ;  /* 0x0000000518127211 */ /* 0x080fe200078008ff */
[----:B------:R1:W2:Y:S02]  /*0cd0*/  LDG.E.U16 R75, desc[UR40][R12.64] ;  /* 0x000000280c4b7981 */ /* 0x0002a4000c1e1500 */
[----:B------:R-:W-:Y:S01]  /*0ce0*/  IMAD R44, R11, 0x2, R42 ;  /* 0x000000020b2c7824 */ /* 0x000fe200078e022a */
[----:B0-----:R-:W-:-:S03]  /*0cf0*/  LEA R14, P1, R26, R5, 0x1 ;  /* 0x000000051a0e7211 */ /* 0x001fc600078208ff */
[C---:B------:R-:W-:Y:S01]  /*0d00*/  IMAD R46, R11.reuse, 0x2, R44 ;  /* 0x000000020b2e7824 */ /* 0x040fe200078e022c */
[-C--:B------:R-:W-:Y:S02]  /*0d10*/  LEA.HI.X.SX32 R19, R24, R3.reuse, 0x1, P0 ;  /* 0x0000000318137211 */ /* 0x080fe400000f0eff */
[----:B------:R-:W-:Y:S01]  /*0d20*/  LEA.HI.X.SX32 R15, R26, R3, 0x1, P1 ;  /* 0x000000031a0f7211 */ /* 0x000fe200008f0eff */
[----:B------:R-:W-:Y:S01]  /*0d30*/  IMAD R26, R11, 0x2, R46 ;  /* 0x000000020b1a7824 */ /* 0x000fe200078e022e */
[C---:B------:R-:W-:Y:S01]  /*0d40*/  LEA R20, P0, R30.reuse, R5, 0x1 ;  /* 0x000000051e147211 */ /* 0x040fe200078008ff */
[----:B------:R-:W2:Y:S03]  /*0d50*/  LDG.E.U16 R76, desc[UR40][R18.64] ;  /* 0x00000028124c7981 */ /* 0x000ea6000c1e1500 */
[----:B------:R-:W-:Y:S01]  /*0d60*/  LEA.HI.X.SX32 R21, R30, R3, 0x1, P0 ;  /* 0x000000031e157211 */ /* 0x000fe200000f0eff */
[----:B------:R-:W2:Y:S01]  /*0d70*/  LDG.E.U16 R77, desc[UR40][R14.64] ;  /* 0x000000280e4d7981 */ /* 0x000ea2000c1e1500 */
[----:B-1----:R-:W-:-:S02]  /*0d80*/  LEA R16, P0, R38, R5, 0x1 ;  /* 0x0000000526107211 */ /* 0x002fc400078008ff */
[C---:B------:R-:W-:Y:S01]  /*0d90*/  LEA R30, R11.reuse, R26, 0x1 ;  /* 0x0000001a0b1e7211 */ /* 0x040fe200078e08ff */
[----:B------:R0:W2:Y:S01]  /*0da0*/  LDG.E.U16 R78, desc[UR40][R20.64] ;  /* 0x00000028144e7981 */ /* 0x0000a2000c1e1500 */
[----:B------:R-:W-:Y:S02]  /*0db0*/  LEA.HI.X.SX32 R17, R38, R3, 0x1, P0 ;  /* 0x0000000326117211 */ /* 0x000fe400000f0eff */
[-C--:B------:R-:W-:Y:S01]  /*0dc0*/  LEA R12, P0, R40, R5.reuse, 0x1 ;  /* 0x00000005280c7211 */ /* 0x080fe200078008ff */
[C---:B------:R-:W-:Y:S01]  /*0dd0*/  IMAD R38, R11.reuse, 0x2, R30 ;  /* 0x000000020b267824 */ /* 0x040fe200078e021e */
[----:B------:R-:W-:Y:S01]  /*0de0*/  LEA R22, P1, R36, R5, 0x1 ;  /* 0x0000000524167211 */ /* 0x000fe200078208ff */
[----:B------:R-:W2:Y:S01]  /*0df0*/  LDG.E.U16 R79, desc[UR40][R16.64] ;  /* 0x00000028104f7981 */ /* 0x000ea2000c1e1500 */
[-C--:B------:R-:W-:Y:S01]  /*0e00*/  LEA.HI.X.SX32 R13, R40, R3.reuse, 0x1, P0 ;  /* 0x00000003280d7211 */ /* 0x080fe200000f0eff */
[----:B------:R-:W-:Y:S01]  /*0e10*/  IMAD R40, R11, 0x2, R38 ;  /* 0x000000020b287824 */ /* 0x000fe200078e0226 */
[----:B------:R-:W-:-:S02]  /*0e20*/  LEA.HI.X.SX32 R23, R36, R3, 0x1, P1 ;  /* 0x0000000324177211 */ /* 0x000fc400008f0eff */
[C---:B------:R-:W-:Y:S01]  /*0e30*/  LEA R24, P0, R26.reuse, R5, 0x1 ;  /* 0x000000051a187211 */ /* 0x040fe200078008ff */
[C---:B------:R-:W-:Y:S01]  /*0e40*/  IMAD R36, R11.reuse, 0x2, R40 ;  /* 0x000000020b247824 */ /* 0x040fe200078e0228 */
[----:B------:R1:W2:Y:S02]  /*0e50*/  LDG.E.U16 R80, desc[UR40][R12.64] ;  /* 0x000000280c507981 */ /* 0x0002a4000c1e1500 */
[----:B------:R-:W-:Y:S02]  /*0e60*/  LEA.HI.X.SX32 R25, R26, R3, 0x1, P0 ;  /* 0x000000031a197211 */ /* 0x000fe400000f0eff */
[-C--:B0-----:R-:W-:Y:S01]  /*0e70*/  LEA R20, P1, R36, R5.reuse, 0x1 ;  /* 0x0000000524147211 */ /* 0x081fe200078208ff */
[----:B------:R-:W2:Y:S01]  /*0e80*/  LDG.E.U16 R81, desc[UR40][R22.64] ;  /* 0x0000002816517981 */ /* 0x000ea2000c1e1500 */
[----:B------:R-:W-:Y:S02]  /*0e90*/  LEA R14, P0, R10, R5, 0x1 ;  /* 0x000000050a0e7211 */ /* 0x000fe400078008ff */
[-C--:B------:R-:W-:Y:S01]  /*0ea0*/  LEA.HI.X.SX32 R21, R36, R3.reuse, 0x1, P1 ;  /* 0x0000000324157211 */ /* 0x080fe200008f0eff */
[----:B------:R-:W-:Y:S01]  /*0eb0*/  IMAD R36, R11, 0x2, R36 ;  /* 0x000000020b247824 */ /* 0x000fe200078e0224 */
[----:B------:R-:W-:Y:S01]  /*0ec0*/  LEA.HI.X.SX32 R15, R10, R3, 0x1, P0 ;  /* 0x000000030a0f7211 */ /* 0x000fe200000f0eff */
[----:B------:R-:W2:Y:S01]  /*0ed0*/  LDG.E.U16 R82, desc[UR40][R24.64] ;  /* 0x0000002818527981 */ /* 0x000ea2000c1e1500 */
[----:B------:R-:W-:-:S02]  /*0ee0*/  LEA R18, P1, R42, R5, 0x1 ;  /* 0x000000052a127211 */ /* 0x000fc400078208ff */
[----:B-1----:R-:W-:Y:S01]  /*0ef0*/  LEA R12, P0, R30, R5, 0x1 ;  /* 0x000000051e0c7211 */ /* 0x002fe200078008ff */
[----:B------:R0:W2:Y:S01]  /*0f00*/  LDG.E.U16 R84, desc[UR40][R20.64] ;  /* 0x0000002814547981 */ /* 0x0000a2000c1e1500 */
[-C--:B------:R-:W-:Y:S02]  /*0f10*/  LEA.HI.X.SX32 R19, R42, R3.reuse, 0x1, P1 ;  /* 0x000000032a137211 */ /* 0x080fe400008f0eff */
[----:B------:R-:W-:Y:S01]  /*0f20*/  LEA.HI.X.SX32 R13, R30, R3, 0x1, P0 ;  /* 0x000000031e0d7211 */ /* 0x000fe200000f0eff */
[----:B------:R-:W2:Y:S01]  /*0f30*/  LDG.E.U16 R42, desc[UR40][R14.64] ;  /* 0x000000280e2a7981 */ /* 0x000ea2000c1e1500 */
[-C--:B------:R-:W-:Y:S02]  /*0f40*/  LEA R26, P1, R36, R5.reuse, 0x1 ;  /* 0x00000005241a7211 */ /* 0x080fe400078208ff */
[----:B------:R-:W-:Y:S01]  /*0f50*/  LEA R16, P0, R32, R5, 0x1 ;  /* 0x0000000520107211 */ /* 0x000fe200078008ff */
[----:B------:R1:W2:Y:S01]  /*0f60*/  LDG.E.U16 R30, desc[UR40][R18.64] ;  /* 0x00000028121e7981 */ /* 0x0002a2000c1e1500 */
[-C--:B------:R-:W-:Y:S01]  /*0f70*/  LEA.HI.X.SX32 R27, R36, R3.reuse, 0x1, P1 ;  /* 0x00000003241b7211 */ /* 0x080fe200008f0eff */
[----:B------:R-:W-:Y:S01]  /*0f80*/  IMAD R36, R11, 0x2, R36 ;  /* 0x000000020b247824 */ /* 0x000fe200078e0224 */
[----:B------:R-:W-:Y:S01]  /*0f90*/  LEA.HI.X.SX32 R17, R32, R3, 0x1, P0 ;  /* 0x0000000320117211 */ /* 0x000fe200000f0eff */
[----:B------:R3:W2:Y:S01]  /*0fa0*/  LDG.E.U16 R83, desc[UR40][R12.64] ;  /* 0x000000280c537981 */ /* 0x0006a2000c1e1500 */
[----:B0-----:R-:W-:-:S02]  /*0fb0*/  LEA R20, P1, R44, R5, 0x1 ;  /* 0x000000052c147211 */ /* 0x001fc400078208ff */
[----:B------:R-:W-:Y:S01]  /*0fc0*/  LEA R22, P0, R38, R5, 0x1 ;  /* 0x0000000526167211 */ /* 0x000fe200078008ff */
[----:B------:R0:W2:Y:S01]  /*0fd0*/  LDG.E.U16 R24, desc[UR40][R16.64] ;  /* 0x0000002810187981 */ /* 0x0000a2000c1e1500 */
[-C--:B------:R-:W-:Y:S02]  /*0fe0*/  LEA.HI.X.SX32 R21, R44, R3.reuse, 0x1, P1 ;  /* 0x000000032c157211 */ /* 0x080fe400008f0eff */
[----:B------:R-:W-:Y:S01]  /*0ff0*/  LEA.HI.X.SX32 R23, R38, R3, 0x1, P0 ;  /* 0x0000000326177211 */ /* 0x000fe200000f0eff */
[----:B------:R-:W2:Y:S01]  /*1000*/  LDG.E.U16 R26, desc[UR40][R26.64] ;  /* 0x000000281a1a7981 */ /* 0x000ea2000c1e1500 */
[-C--:B-1----:R-:W-:Y:S02]  /*1010*/  LEA R18, P1, R36, R5.reuse, 0x1 ;  /* 0x0000000524127211 */ /* 0x082fe400078208ff */
[----:B---3--:R-:W-:Y:S01]  /*1020*/  LEA R12, P0, R28, R5, 0x1 ;  /* 0x000000051c0c7211 */ /* 0x008fe200078008ff */
[----:B------:R1:W3:Y:S01]  /*1030*/  LDG.E.U16 R25, desc[UR40][R20.64] ;  /* 0x0000002814197981 */ /* 0x0002e2000c1e1500 */
[-C--:B------:R-:W-:Y:S01]  /*1040*/  LEA.HI.X.SX32 R19, R36, R3.reuse, 0x1, P1 ;  /* 0x0000000324137211 */ /* 0x080fe200008f0eff */
[----:B------:R-:W-:Y:S01]  /*1050*/  IMAD R36, R11, 0x2, R36 ;  /* 0x000000020b247824 */ /* 0x000fe200078e0224 */
[----:B------:R-:W-:Y:S01]  /*1060*/  LEA.HI.X.SX32 R13, R28, R3, 0x1, P0 ;  /* 0x000000031c0d7211 */ /* 0x000fe200000f0eff */
[----:B------:R-:W3:Y:S01]  /*1070*/  LDG.E.U16 R22, desc[UR40][R22.64] ;  /* 0x0000002816167981 */ /* 0x000ee2000c1e1500 */
[----:B------:R-:W-:-:S02]  /*1080*/  LEA R10, P0, R34, R5, 0x1 ;  /* 0x00000005220a7211 */ /* 0x000fc400078008ff */
[----:B------:R-:W-:Y:S01]  /*1090*/  LEA R14, P1, R46, R5, 0x1 ;  /* 0x000000052e0e7211 */ /* 0x000fe200078208ff */
[----:B------:R-:W3:Y:S01]  /*10a0*/  LDG.E.U16 R18, desc[UR40][R18.64] ;  /* 0x0000002812127981 */ /* 0x000ee2000c1e1500 */
[-C--:B------:R-:W-:Y:S02]  /*10b0*/  LEA.HI.X.SX32 R11, R34, R3.reuse, 0x1, P0 ;  /* 0x00000003220b7211 */ /* 0x080fe400000f0eff */
[----:B------:R-:W-:Y:S01]  /*10c0*/  LEA.HI.X.SX32 R15, R46, R3, 0x1, P1 ;  /* 0x000000032e0f7211 */ /* 0x000fe200008f0eff */
[----:B------:R4:W3:Y:S01]  /*10d0*/  LDG.E.U16 R13, desc[UR40][R12.64] ;  /* 0x000000280c0d7981 */ /* 0x0008e2000c1e1500 */
[-C--:B0-----:R-:W-:Y:S02]  /*10e0*/  LEA R16, P0, R40, R5.reuse, 0x1 ;  /* 0x0000000528107211 */ /* 0x081fe400078008ff */
[----:B-1----:R-:W-:Y:S01]  /*10f0*/  LEA R20, P1, R36, R5, 0x1 ;  /* 0x0000000524147211 */ /* 0x002fe200078208ff */
[----:B------:R-:W3:Y:S01]  /*1100*/  LDG.E.U16 R10, desc[UR40][R10.64] ;  /* 0x000000280a0a7981 */ /* 0x000ee2000c1e1500 */
[----:B------:R-:W-:-:S02]  /*1110*/  LEA.HI.X.SX32 R17, R40, R3, 0x1, P0 ;  /* 0x0000000328117211 */ /* 0x000fc400000f0eff */
[----:B------:R-:W-:Y:S01]  /*1120*/  LEA.HI.X.SX32 R21, R36, R3, 0x1, P1 ;  /* 0x0000000324157211 */ /* 0x000fe200008f0eff */
[----:B------:R-:W3:Y:S04]  /*1130*/  LDG.E.U16 R14, desc[UR40][R14.64] ;  /* 0x000000280e0e7981 */ /* 0x000ee8000c1e1500 */
[----:B------:R-:W3:Y:S04]  /*1140*/  LDG.E.U16 R16, desc[UR40][R16.64] ;  /* 0x0000002810107981 */ /* 0x000ee8000c1e1500 */
[----:B------:R-:W3:Y:S01]  /*1150*/  LDG.E.U16 R20, desc[UR40][R20.64] ;  /* 0x0000002814147981 */ /* 0x000ee2000c1e1500 */
[----:B------:R-:W0:Y:S01]  /*1160*/  S2UR UR4, SR_CgaCtaId ;  /* 0x00000000000479c3 */ /* 0x000e220000008800 */
[----:B----4-:R-:W-:-:S02]  /*1170*/  LOP3.LUT R12, R120, 0x3f, RZ, 0xc0, !PT ;  /* 0x0000003f780c7812 */ /* 0x010fc400078ec0ff */
[----:B------:R-:W-:-:S03]  /*1180*/  SHF.R.S32.HI R3, RZ, 0x7, R120 ;  /* 0x00000007ff037819 */ /* 0x000fc60000011478 */
[----:B------:R-:W-:Y:S01]  /*1190*/  IMAD.SHL.U32 R28, R12, 0x2, RZ ;  /* 0x000000020c1c7824 */ /* 0x000fe200078e00ff */
[----:B------:R-:W-:-:S04]  /*11a0*/  SGXT R3, R3, 0x1 ;  /* 0x000000010303781a */ /* 0x000fc80000000200 */
[----:B------:R-:W-:Y:S02]  /*11b0*/  LOP3.LUT R28, R28, 0x90, R3, 0x78, !PT ;  /* 0x000000901c1c7812 */ /* 0x000fe400078e7803 */
[----:B------:R-:W-:Y:S01]  /*11c0*/  LOP3.LUT R3, R120, 0x40, RZ, 0xc0, !PT ;  /* 0x0000004078037812 */ /* 0x000fe200078ec0ff */
[----:B------:R-:W-:-:S04]  /*11d0*/  UMOV UR7, 0x400 ;  /* 0x0000040000077882 */ /* 0x000fc80000000000 */
[----:B------:R-:W-:Y:S01]  /*11e0*/  IMAD R28, R3, 0x100, R28 ;  /* 0x00000100031c7824 */ /* 0x000fe200078e021c */
[----:B------:R-:W-:Y:S01]  /*11f0*/  ISETP.GE.AND P0, PT, R121, 0x1, PT ;  /* 0x000000017900780c */ /* 0x000fe20003f06270 */
[----:B0-----:R-:W-:-:S03]  /*1200*/  ULEA UR7, UR4, UR7, 0x18 ;  /* 0x0000000704077291 */ /* 0x001fc6000f8ec03f */
[----:B------:R-:W-:-:S06]  /*1210*/  LOP3.LUT R3, R28, 0x20, RZ, 0x3c, !PT ;  /* 0x000000201c037812 */ /* 0x000fcc00078e3cff */
[----:B------:R0:W-:Y:S04]  /*1220*/  STS.U16 [R28+UR7], R4 ;  /* 0x000000041c007988 */ /* 0x0001e80008000407 */
[----:B------:R-:W-:Y:S04]  /*1230*/  STS.U16 [R28+UR7+0x400], R9 ;  /* 0x000400091c007988 */ /* 0x000fe80008000407 */
[----:B-----5:R1:W-:Y:S01]  /*1240*/  STS.U16 [R28+UR7+0x800], R35 ;  /* 0x000800231c007988 */ /* 0x0203e20008000407 */
[----:B0-----:R-:W-:-:S03]  /*1250*/  LOP3.LUT R4, R28, 0x40, RZ, 0x3c, !PT ;  /* 0x000000401c047812 */ /* 0x001fc600078e3cff */
[----:B--2---:R-:W-:Y:S04]  /*1260*/  STS.U16 [R28+UR7+0xc00], R43 ;  /* 0x000c002b1c007988 */ /* 0x004fe80008000407 */
[----:B------:R-:W-:Y:S01]  /*1270*/  STS.U16 [R28+UR7+0x1000], R49 ;  /* 0x001000311c007988 */ /* 0x000fe20008000407 */
[----:B------:R-:W-:Y:S01]  /*1280*/  IMAD.MOV.U32 R222, RZ, RZ, -0x800000 ;  /* 0xff800000ffde7424 */ /* 0x000fe200078e00ff */
[----:B-1----:R-:W-:Y:S01]  /*1290*/  CS2R R34, SRZ ;  /* 0x0000000000227805 */ /* 0x002fe2000001ff00 */
[----:B------:R-:W-:Y:S01]  /*12a0*/  IMAD.MOV.U32 R5, RZ, RZ, 0x3f800000 ;  /* 0x3f800000ff057424 */ /* 0x000fe200078e00ff */
[----:B------:R-:W-:Y:S01]  /*12b0*/  CS2R R86, SRZ ;  /* 0x0000000000567805 */ /* 0x000fe2000001ff00 */
[----:B------:R-:W-:Y:S01]  /*12c0*/  IMAD.MOV.U32 R104, RZ, RZ, -0x800000 ;  /* 0xff800000ff687424 */ /* 0x000fe200078e00ff */
[----:B------:R-:W-:Y:S04]  /*12d0*/  STS.U16 [R28+UR7+0x1400], R53 ;  /* 0x001400351c007988 */ /* 0x000fe80008000407 */
        /* <DEDUP_REMOVED lines=25> */
[----:B------:R0:W-:Y:S04]  /*1470*/  STS.U16 [R3+UR7+0x3d00], R26 ;  /* 0x003d001a03007988 */ /* 0x0001e80008000407 */
[----:B------:R-:W-:Y:S01]  /*1480*/  STS.U16 [R4+UR7+0x200], R7 ;  /* 0x0002000704007988 */ /* 0x000fe20008000407 */
[----:B0-----:R-:W-:-:S03]  /*1490*/  LOP3.LUT R3, R28, 0x60, RZ, 0x3c, !PT ;  /* 0x000000601c037812 */ /* 0x001fc600078e3cff */
        /* <DEDUP_REMOVED lines=12> */
[----:B---3--:R0:W-:Y:S04]  /*1560*/  STS.U16 [R4+UR7+0x3600], R25 ;  /* 0x0036001904007988 */ /* 0x0081e80008000407 */
[----:B------:R-:W-:Y:S04]  /*1570*/  STS.U16 [R4+UR7+0x3a00], R22 ;  /* 0x003a001604007988 */ /* 0x000fe80008000407 */
[----:B------:R1:W-:Y:S01]  /*1580*/  STS.U16 [R4+UR7+0x3e00], R18 ;  /* 0x003e001204007988 */ /* 0x0003e20008000407 */
[----:B------:R-:W-:-:S03]  /*1590*/  CS2R R26, SRZ ;  /* 0x00000000001a7805 */ /* 0x000fc6000001ff00 */
[----:B------:R-:W-:Y:S01]  /*15a0*/  STS.U16 [R3+UR7+0x300], R8 ;  /* 0x0003000803007988 */ /* 0x000fe20008000407 */
[----:B0-----:R-:W-:-:S03]  /*15b0*/  CS2R R24, SRZ ;  /* 0x0000000000187805 */ /* 0x001fc6000001ff00 */
[----:B------:R0:W-:Y:S01]  /*15c0*/  STS.U16 [R3+UR7+0x700], R33 ;  /* 0x0007002103007988 */ /* 0x0001e20008000407 */
[----:B------:R-:W-:-:S03]  /*15d0*/  CS2R R28, SRZ ;  /* 0x00000000001c7805 */ /* 0x000fc6000001ff00 */
[----:B------:R2:W-:Y:S01]  /*15e0*/  STS.U16 [R3+UR7+0xb00], R41 ;  /* 0x000b002903007988 */ /* 0x0005e20008000407 */
[----:B-1----:R-:W-:-:S03]  /*15f0*/  MOV R4, 0x3f800000 ;  /* 0x3f80000000047802 */ /* 0x002fc60000000f00 */
[----:B------:R1:W-:Y:S01]  /*1600*/  STS.U16 [R3+UR7+0xf00], R48 ;  /* 0x000f003003007988 */ /* 0x0003e20008000407 */
[----:B------:R-:W-:-:S03]  /*1610*/  CS2R R30, SRZ ;  /* 0x00000000001e7805 */ /* 0x000fc6000001ff00 */
[----:B------:R3:W-:Y:S01]  /*1620*/  STS.U16 [R3+UR7+0x1300], R52 ;  /* 0x0013003403007988 */ /* 0x0007e20008000407 */
[----:B0-----:R-:W-:-:S03]  /*1630*/  CS2R R32, SRZ ;  /* 0x0000000000207805 */ /* 0x001fc6000001ff00 */
[----:B------:R0:W-:Y:S01]  /*1640*/  STS.U16 [R3+UR7+0x1700], R56 ;  /* 0x0017003803007988 */ /* 0x0001e20008000407 */
[----:B------:R-:W-:-:S03]  /*1650*/  CS2R R36, SRZ ;  /* 0x0000000000247805 */ /* 0x000fc6000001ff00 */
[----:B------:R4:W-:Y:S01]  /*1660*/  STS.U16 [R3+UR7+0x1b00], R60 ;  /* 0x001b003c03007988 */ /* 0x0009e20008000407 */
[----:B------:R-:W-:-:S03]  /*1670*/  CS2R R38, SRZ ;  /* 0x0000000000267805 */ /* 0x000fc6000001ff00 */
[----:B------:R5:W-:Y:S01]  /*1680*/  STS.U16 [R3+UR7+0x1f00], R64 ;  /* 0x001f004003007988 */ /* 0x000be20008000407 */
[----:B--2---:R-:W-:-:S03]  /*1690*/  CS2R R40, SRZ ;  /* 0x0000000000287805 */ /* 0x004fc6000001ff00 */
[----:B------:R2:W-:Y:S01]  /*16a0*/  STS.U16 [R3+UR7+0x2300], R68 ;  /* 0x0023004403007988 */ /* 0x0005e20008000407 */
[----:B------:R-:W-:-:S03]  /*16b0*/  CS2R R42, SRZ ;  /* 0x00000000002a7805 */ /* 0x000fc6000001ff00 */
[----:B------:R2:W-:Y:S01]  /*16c0*/  STS.U16 [R3+UR7+0x2700], R72 ;  /* 0x0027004803007988 */ /* 0x0005e20008000407 */
[----:B------:R-:W-:-:S03]  /*16d0*/  CS2R R44, SRZ ;  /* 0x00000000002c7805 */ /* 0x000fc6000001ff00 */
[----:B------:R2:W-:Y:S01]  /*16e0*/  STS.U16 [R3+UR7+0x2b00], R76 ;  /* 0x002b004c03007988 */ /* 0x0005e20008000407 */
[----:B------:R-:W-:-:S03]  /*16f0*/  CS2R R46, SRZ ;  /* 0x00000000002e7805 */ /* 0x000fc6000001ff00 */
[----:B------:R0:W-:Y:S01]  /*1700*/  STS.U16 [R3+UR7+0x2f00], R13 ;  /* 0x002f000d03007988 */ /* 0x0001e20008000407 */
[----:B-1----:R-:W-:-:S03]  /*1710*/  CS2R R48, SRZ ;  /* 0x0000000000307805 */ /* 0x002fc6000001ff00 */
[----:B------:R1:W-:Y:S01]  /*1720*/  STS.U16 [R3+UR7+0x3300], R10 ;  /* 0x0033000a03007988 */ /* 0x0003e20008000407 */
[----:B------:R-:W-:-:S03]  /*1730*/  CS2R R50, SRZ ;  /* 0x0000000000327805 */ /* 0x000fc6000001ff00 */
[----:B------:R1:W-:Y:S01]  /*1740*/  STS.U16 [R3+UR7+0x3700], R14 ;  /* 0x0037000e03007988 */ /* 0x0003e20008000407 */
[----:B---3--:R-:W-:-:S03]  /*1750*/  CS2R R52, SRZ ;  /* 0x0000000000347805 */ /* 0x008fc6000001ff00 */
[----:B------:R1:W-:Y:S01]  /*1760*/  STS.U16 [R3+UR7+0x3b00], R16 ;  /* 0x003b001003007988 */ /* 0x0003e20008000407 */
[----:B------:R-:W-:-:S03]  /*1770*/  CS2R R54, SRZ ;  /* 0x0000000000367805 */ /* 0x000fc6000001ff00 */
[----:B------:R1:W-:Y:S01]  /*1780*/  STS.U16 [R3+UR7+0x3f00], R20 ;  /* 0x003f001403007988 */ /* 0x0003e20008000407 */
[----:B0-----:R-:W-:Y:S02]  /*1790*/  CS2R R56, SRZ ;  /* 0x0000000000387805 */ /* 0x001fe4000001ff00 */
[----:B------:R-:W-:Y:S02]  /*17a0*/  CS2R R58, SRZ ;  /* 0x00000000003a7805 */ /* 0x000fe4000001ff00 */
[----:B----4-:R-:W-:Y:S02]  /*17b0*/  CS2R R60, SRZ ;  /* 0x00000000003c7805 */ /* 0x010fe4000001ff00 */
[----:B------:R-:W-:Y:S02]  /*17c0*/  CS2R R62, SRZ ;  /* 0x00000000003e7805 */ /* 0x000fe4000001ff00 */
[----:B-----5:R-:W-:Y:S02]  /*17d0*/  CS2R R64, SRZ ;  /* 0x0000000000407805 */ /* 0x020fe4000001ff00 */
[----:B------:R-:W-:-:S02]  /*17e0*/  CS2R R66, SRZ ;  /* 0x0000000000427805 */ /* 0x000fc4000001ff00 */
[----:B--2---:R-:W-:Y:S02]  /*17f0*/  CS2R R68, SRZ ;  /* 0x0000000000447805 */ /* 0x004fe4000001ff00 */
[----:B------:R-:W-:Y:S02]  /*1800*/  CS2R R70, SRZ ;  /* 0x0000000000467805 */ /* 0x000fe4000001ff00 */
[----:B------:R-:W-:Y:S02]  /*1810*/  CS2R R72, SRZ ;  /* 0x0000000000487805 */ /* 0x000fe4000001ff00 */
[----:B------:R-:W-:Y:S02]  /*1820*/  CS2R R74, SRZ ;  /* 0x00000000004a7805 */ /* 0x000fe4000001ff00 */
[----:B------:R-:W-:Y:S02]  /*1830*/  CS2R R76, SRZ ;  /* 0x00000000004c7805 */ /* 0x000fe4000001ff00 */
[----:B------:R-:W-:-:S02]  /*1840*/  CS2R R78, SRZ ;  /* 0x00000000004e7805 */ /* 0x000fc4000001ff00 */
[----:B------:R-:W-:Y:S02]  /*1850*/  CS2R R80, SRZ ;  /* 0x0000000000507805 */ /* 0x000fe4000001ff00 */
[----:B------:R-:W-:Y:S02]  /*1860*/  CS2R R82, SRZ ;  /* 0x0000000000527805 */ /* 0x000fe4000001ff00 */
[----:B------:R-:W-:Y:S01]  /*1870*/  CS2R R84, SRZ ;  /* 0x0000000000547805 */ /* 0x000fe2000001ff00 */
[----:B-1----:R-:W-:Y:S06]  /*1880*/  @!P0 BRA `(.L_x_0) ;  /* 0x0000003400608947 */ /* 0x002fec0003800000 */
[----:B------:R-:W0:Y:S01]  /*1890*/  LDC.64 R214, c[0x0][0x250] ;  /* 0x00009400ffd67b82 */ /* 0x000e220000000a00 */
[----:B------:R-:W-:Y:S01]  /*18a0*/  ULDC UR4, c[0x0][0x258] ;  /* 0x0000960000047ab9 */ /* 0x000fe20000000800 */
[--C-:B------:R-:W-:Y:S01]  /*18b0*/  SHF.R.U32.HI R9, RZ, 0x6, R120.reuse ;  /* 0x00000006ff097819 */ /* 0x100fe20000011678 */
[----:B------:R-:W-:Y:S01]  /*18c0*/  IMAD R3, R0, UR4, RZ ;  /* 0x0000000400037c24 */ /* 0x000fe2000f8e02ff */
[----:B------:R-:W-:Y:S01]  /*18d0*/  ULDC.64 UR4, c[0x0][0x218] ;  /* 0x0000860000047ab9 */ /* 0x000fe20000000a00 */
[----:B------:R-:W-:Y:S01]  /*18e0*/  ULDC.64 UR8, c[0x0][0x220] ;  /* 0x0000880000087ab9 */ /* 0x000fe20000000a00 */
[----:B------:R-:W-:Y:S02]  /*18f0*/  SHF.R.U32.HI R11, RZ, 0x5, R120 ;  /* 0x00000005ff0b7819 */ /* 0x000fe40000011678 */
[----:B------:R-:W-:Y:S01]  /*1900*/  CS2R R30, SRZ ;  /* 0x00000000001e7805 */ /* 0x000fe2000001ff00 */
[----:B------:R-:W1:Y:S01]  /*1910*/  LDC.64 R6, c[0x0][0x260] ;  /* 0x00009800ff067b82 */ /* 0x000e620000000a00 */
[----:B------:R-:W-:-:S02]  /*1920*/  CS2R R32, SRZ ;  /* 0x0000000000207805 */ /* 0x000fc4000001ff00 */
[----:B------:R-:W-:Y:S02]  /*1930*/  R2UR UR43, R11 ;  /* 0x000000000b2b72ca */ /* 0x000fe400000e0000 */
[----:B------:R-:W-:Y:S02]  /*1940*/  CS2R R34, SRZ ;  /* 0x0000000000227805 */ /* 0x000fe4000001ff00 */
[----:B------:R-:W-:Y:S02]  /*1950*/  CS2R R36, SRZ ;  /* 0x0000000000247805 */ /* 0x000fe4000001ff00 */
[----:B------:R-:W-:Y:S02]  /*1960*/  CS2R R38, SRZ ;  /* 0x0000000000267805 */ /* 0x000fe4000001ff00 */
[----:B------:R-:W-:Y:S02]  /*1970*/  CS2R R40, SRZ ;  /* 0x0000000000287805 */ /* 0x000fe4000001ff00 */
[----:B------:R-:W-:Y:S01]  /*1980*/  CS2R R42, SRZ ;  /* 0x00000000002a7805 */ /* 0x000fe2000001ff00 */
[----:B------:R-:W2:Y:S01]  /*1990*/  LDC R28, c[0x0][0x268] ;  /* 0x00009a00ff1c7b82 */ /* 0x000ea20000000800 */
[----:B------:R-:W-:-:S02]  /*19a0*/  CS2R R44, SRZ ;  /* 0x00000000002c7805 */ /* 0x000fc4000001ff00 */
[----:B------:R-:W-:Y:S02]  /*19b0*/  CS2R R46, SRZ ;  /* 0x00000000002e7805 */ /* 0x000fe4000001ff00 */
[----:B------:R-:W-:Y:S02]  /*19c0*/  CS2R R48, SRZ ;  /* 0x0000000000307805 */ /* 0x000fe4000001ff00 */
[----:B------:R-:W-:Y:S02]  /*19d0*/  CS2R R50, SRZ ;  /* 0x0000000000327805 */ /* 0x000fe4000001ff00 */
[----:B------:R-:W-:Y:S02]  /*19e0*/  CS2R R52, SRZ ;  /* 0x0000000000347805 */ /* 0x000fe4000001ff00 */
[----:B------:R-:W-:Y:S02]  /*19f0*/  CS2R R54, SRZ ;  /* 0x0000000000367805 */ /* 0x000fe4000001ff00 */
[----:B------:R-:W-:Y:S01]  /*1a00*/  CS2R R56, SRZ ;  /* 0x0000000000387805 */ /* 0x000fe2000001ff00 */
[----:B0-----:R-:W-:Y:S01]  /*1a10*/  IMAD R4, R2, R215, RZ ;  /* 0x000000d702047224 */ /* 0x001fe200078e02ff */
[----:B------:R-:W-:Y:S01]  /*1a20*/  CS2R R58, SRZ ;  /* 0x00000000003a7805 */ /* 0x000fe2000001ff00 */
[----:B------:R-:W-:Y:S01]  /*1a30*/  IMAD R214, R214, UR6, RZ ;  /* 0x00000006d6d67c24 */ /* 0x000fe2000f8e02ff */
[----:B------:R-:W-:-:S02]  /*1a40*/  CS2R R60, SRZ ;  /* 0x00000000003c7805 */ /* 0x000fc4000001ff00 */
[----:B------:R-:W-:Y:S02]  /*1a50*/  CS2R R62, SRZ ;  /* 0x00000000003e7805 */ /* 0x000fe4000001ff00 */
[----:B------:R-:W-:Y:S01]  /*1a60*/  CS2R R64, SRZ ;  /* 0x0000000000407805 */ /* 0x000fe2000001ff00 */
[----:B------:R-:W-:Y:S01]  /*1a70*/  IMAD.SHL.U32 R2, R214, 0x2, RZ ;  /* 0x00000002d6027824 */ /* 0x000fe200078e00ff */
[----:B------:R-:W-:Y:S01]  /*1a80*/  CS2R R66, SRZ ;  /* 0x0000000000427805 */ /* 0x000fe2000001ff00 */
[----:B-1----:R-:W-:Y:S01]  /*1a90*/  IMAD.MOV.U32 R5, RZ, RZ, R6 ;  /* 0x000000ffff057224 */ /* 0x002fe200078e0006 */
[----:B------:R0:W-:Y:S01]  /*1aa0*/  STL [R1+0x40], R7 ;  /* 0x0000400701007387 */ /* 0x0001e20000100800 */
[----:B------:R-:W-:Y:S01]  /*1ab0*/  IMAD R6, R215, 0x2, R4 ;  /* 0x00000002d7067824 */ /* 0x000fe200078e0204 */
[----:B------:R-:W-:Y:S01]  /*1ac0*/  CS2R R68, SRZ ;  /* 0x0000000000447805 */ /* 0x000fe2000001ff00 */
[----:B------:R-:W-:Y:S01]  /*1ad0*/  IMAD R0, R5, UR6, RZ ;  /* 0x0000000605007c24 */ /* 0x000fe2000f8e02ff */
[----:B------:R-:W-:Y:S01]  /*1ae0*/  CS2R R70, SRZ ;  /* 0x0000000000467805 */ /* 0x000fe2000001ff00 */
[----:B------:R-:W-:Y:S01]  /*1af0*/  IMAD R8, R215, 0x2, R6 ;  /* 0x00000002d7087824 */ /* 0x000fe200078e0206 */
[----:B------:R-:W-:Y:S01]  /*1b00*/  CS2R R72, SRZ ;  /* 0x0000000000487805 */ /* 0x000fe2000001ff00 */
[----:B------:R-:W-:Y:S01]  /*1b10*/  IMAD.SHL.U32 R5, R3, 0x2, RZ ;  /* 0x0000000203057824 */ /* 0x000fe200078e00ff */
[----:B------:R-:W-:Y:S01]  /*1b20*/  CS2R R74, SRZ ;  /* 0x00000000004a7805 */ /* 0x000fe2000001ff00 */
[----:B------:R-:W-:Y:S01]  /*1b30*/  IMAD R10, R215, 0x2, R8 ;  /* 0x00000002d70a7824 */ /* 0x000fe200078e0208 */
[----:B------:R-:W-:Y:S01]  /*1b40*/  CS2R R76, SRZ ;  /* 0x00000000004c7805 */ /* 0x000fe2000001ff00 */
[----:B0-----:R-:W-:Y:S01]  /*1b50*/  IMAD R7, R12, R7, RZ ;  /* 0x000000070c077224 */ /* 0x001fe200078e02ff */
[----:B------:R-:W-:Y:S01]  /*1b60*/  IADD3 R177, P0, P1, R5, UR4, R2 ;  /* 0x0000000405b17c10 */ /* 0x000fe2000f91e002 */
[----:B------:R-:W-:Y:S01]  /*1b70*/  IMAD R12, R215, 0x2, R10 ;  /* 0x00000002d70c7824 */ /* 0x000fe200078e020a */
[----:B------:R-:W-:Y:S01]  /*1b80*/  UMOV UR4, URZ ;  /* 0x0000003f00047c82 */ /* 0x000fe20008000000 */
[----:B------:R-:W-:Y:S01]  /*1b90*/  IMAD.SHL.U32 R2, R0, 0x2, RZ ;  /* 0x0000000200027824 */ /* 0x000fe200078e00ff */
[----:B------:R-:W-:Y:S01]  /*1ba0*/  SHF.L.U32 R5, R7, 0x1, RZ ;  /* 0x0000000107057819 */ /* 0x000fe200000006ff */
[----:B------:R-:W-:Y:S01]  /*1bb0*/  IMAD R14, R215, 0x2, R12 ;  /* 0x00000002d70e7824 */ /* 0x000fe200078e020c */
[----:B------:R-:W-:Y:S01]  /*1bc0*/  CS2R R78, SRZ ;  /* 0x00000000004e7805 */ /* 0x000fe2000001ff00 */
[----:B------:R-:W-:Y:S01]  /*1bd0*/  IMAD.HI R3, R3, 0x2, RZ ;  /* 0x0000000203037827 */ /* 0x000fe200078e02ff */
[----:B------:R-:W-:-:S02]  /*1be0*/  IADD3 R24, P2, P3, R5, UR8, R2 ;  /* 0x0000000805187c10 */ /* 0x000fc4000fb5e002 */
[----:B------:R-:W-:Y:S02]  /*1bf0*/  CS2R R80, SRZ ;  /* 0x0000000000507805 */ /* 0x000fe4000001ff00 */
[----:B------:R-:W-:Y:S01]  /*1c00*/  SGXT.U32 R2, R9, 0x2 ;  /* 0x000000020902781a */ /* 0x000fe20000000000 */
[----:B------:R-:W-:Y:S01]  /*1c10*/  IMAD R16, R215, 0x2, R14 ;  /* 0x00000002d7107824 */ /* 0x000fe200078e020e */
[----:B------:R-:W-:Y:S01]  /*1c20*/  CS2R R82, SRZ ;  /* 0x0000000000527805 */ /* 0x000fe2000001ff00 */
[----:B------:R-:W-:Y:S01]  /*1c30*/  IMAD.HI R214, R214, 0x2, RZ ;  /* 0x00000002d6d67827 */ /* 0x000fe200078e02ff */
[----:B------:R-:W-:Y:S02]  /*1c40*/  CS2R R84, SRZ ;  /* 0x0000000000547805 */ /* 0x000fe4000001ff00 */
[----:B------:R-:W-:Y:S01]  /*1c50*/  CS2R R86, SRZ ;  /* 0x0000000000567805 */ /* 0x000fe2000001ff00 */
[----:B------:R-:W-:Y:S01]  /*1c60*/  ULDC UR42, c[0x0][0x238] ;  /* 0x00008e00002a7ab9 */ /* 0x000fe20000000800 */
[----:B------:R-:W-:Y:S01]  /*1c70*/  IMAD.HI R5, R0, 0x2, RZ ;  /* 0x0000000200057827 */ /* 0x000fe200078e02ff */
[----:B------:R-:W-:Y:S01]  /*1c80*/  IADD3.X R25, R3, UR5, R214, P0, P1 ;  /* 0x0000000503197c10 */ /* 0x000fe200087e24d6 */
[----:B------:R-:W-:Y:S01]  /*1c90*/  UIADD3 UR5, UR7, 0x8000, URZ ;  /* 0x0000800007057890 */ /* 0x000fe2000fffe03f */
[C---:B------:R-:W-:Y:S01]  /*1ca0*/  LEA R122, P1, R4.reuse, R177, 0x1 ;  /* 0x000000b1047a7211 */ /* 0x040fe200078208ff */
[----:B------:R-:W-:Y:S01]  /*1cb0*/  IMAD.HI R18, R7, 0x2, RZ ;  /* 0x0000000207127827 */ /* 0x000fe200078e02ff */
[----:B------:R-:W-:Y:S01]  /*1cc0*/  UMOV UR19, 0x40000040 ;  /* 0x4000004000137882 */ /* 0x000fe20000000000 */
[----:B------:R-:W-:Y:S01]  /*1cd0*/  USHF.R.U32.HI UR5, URZ, 0x4, UR5 ;  /* 0x000000043f057899 */ /* 0x000fe20008011605 */
[----:B------:R-:W-:Y:S01]  /*1ce0*/  LEA.HI.X.SX32 R123, R4, R25, 0x1, P1 ;  /* 0x00000019047b7211 */ /* 0x000fe200008f0eff */
[C---:B------:R-:W-:Y:S01]  /*1cf0*/  IMAD R0, R215.reuse, 0x2, R16 ;  /* 0x00000002d7007824 */ /* 0x040fe200078e0210 */
[----:B------:R-:W-:Y:S01]  /*1d00*/  IADD3.X R26, R18, UR9, R5, P2, P3 ;  /* 0x00000009121a7c10 */ /* 0x000fe200097e6405 */
[----:B--2---:R-:W-:Y:S01]  /*1d10*/  IMAD R7, R2, R28, RZ ;  /* 0x0000001c02077224 */ /* 0x004fe200078e02ff */
[-C--:B------:R-:W-:Y:S01]  /*1d20*/  LEA R120, P2, R6, R177.reuse, 0x1 ;  /* 0x000000b106787211 */ /* 0x080fe200078408ff */
[C---:B------:R-:W-:Y:S01]  /*1d30*/  IMAD R2, R215.reuse, 0x2, R0 ;  /* 0x00000002d7027824 */ /* 0x040fe200078e0200 */
[----:B------:R-:W-:Y:S01]  /*1d40*/  LEA R22, P3, R8, R177, 0x1 ;  /* 0x000000b108167211 */ /* 0x000fe200078608ff */
[----:B------:R-:W-:Y:S01]  /*1d50*/  STL.64 [R1+0x38], R122 ;  /* 0x0000387a01007387 */ /* 0x000fe20000100a00 */
[-C--:B------:R-:W-:Y:S01]  /*1d60*/  LEA.HI.X.SX32 R121, R6, R25.reuse, 0x1, P2 ;  /* 0x0000001906797211 */ /* 0x080fe200010f0eff */
[----:B------:R-:W-:Y:S01]  /*1d70*/  IMAD R18, R215, 0x2, R2 ;  /* 0x00000002d7127824 */ /* 0x000fe200078e0202 */
[----:B------:R-:W-:Y:S01]  /*1d80*/  LEA.HI.X.SX32 R23, R8, R25, 0x1, P3 ;  /* 0x0000001908177211 */ /* 0x000fe200018f0eff */
[C---:B------:R-:W-:Y:S01]  /*1d90*/  IMAD R3, R28.reuse, 0x4, R7 ;  /* 0x000000041c037824 */ /* 0x040fe200078e0207 */
[----:B------:R-:W-:Y:S01]  /*1da0*/  LEA R216, P0, R7, R24, 0x1 ;  /* 0x0000001807d87211 */ /* 0x000fe200078008ff */
[----:B------:R-:W-:Y:S01]  /*1db0*/  IMAD R20, R215, 0x2, R18 ;  /* 0x00000002d7147824 */ /* 0x000fe200078e0212 */
[----:B------:R0:W-:Y:S01]  /*1dc0*/  STL.64 [R1+0x30], R120 ;  /* 0x0000307801007387 */ /* 0x0001e20000100a00 */
[C---:B------:R-:W-:Y:S01]  /*1dd0*/  IMAD R5, R28.reuse, 0x4, R3 ;  /* 0x000000041c057824 */ /* 0x040fe200078e0203 */
[----:B------:R-:W-:Y:S01]  /*1de0*/  LEA.HI.X.SX32 R217, R7, R26, 0x1, P0 ;  /* 0x0000001a07d97211 */ /* 0x000fe200000f0eff */
[----:B------:R-:W-:Y:S01]  /*1df0*/  USGXT.U32 UR18, UR5, 0xe ;  /* 0x0000000e0512789a */ /* 0x000fe20008000000 */
[----:B------:R1:W-:Y:S01]  /*1e00*/  STL.64 [R1+0x28], R22 ;  /* 0x0000281601007387 */ /* 0x0003e20000100a00 */
[----:B------:R-:W-:Y:S01]  /*1e10*/  LEA R4, R215, R20, 0x1 ;  /* 0x00000014d7047211 */ /* 0x000fe200078e08ff */
[----:B------:R-:W-:Y:S01]  /*1e20*/  IMAD R9, R28, 0x4, R5 ;  /* 0x000000041c097824 */ /* 0x000fe200078e0205 */
[----:B------:R-:W-:Y:S01]  /*1e30*/  LEA R172, P0, R5, R24, 0x1 ;  /* 0x0000001805ac7211 */ /* 0x000fe200078008ff */
[----:B------:R-:W-:-:S02]  /*1e40*/  UIADD3 UR10, UP0, UR18, 0x2, URZ ;  /* 0x00000002120a7890 */ /* 0x000fc4000ff1e03f */
[----:B------:R-:W-:Y:S01]  /*1e50*/  IMAD R6, R215, 0x2, R4 ;  /* 0x00000002d7067824 */ /* 0x000fe200078e0204 */
[----:B------:R-:W-:Y:S01]  /*1e60*/  LEA.HI.X.SX32 R173, R5, R26, 0x1, P0 ;  /* 0x0000001a05ad7211 */ /* 0x000fe200000f0eff */
[----:B------:R-:W-:Y:S01]  /*1e70*/  IMAD R11, R28, 0x4, R9 ;  /* 0x000000041c0b7824 */ /* 0x000fe200078e0209 */
[-C--:B0-----:R-:W-:Y:S01]  /*1e80*/  LEA R120, P1, R10, R177.reuse, 0x1 ;  /* 0x000000b10a787211 */ /* 0x081fe200078208ff */
[C---:B------:R-:W-:Y:S01]  /*1e90*/  IMAD R8, R215.reuse, 0x2, R6 ;  /* 0x00000002d7087824 */ /* 0x040fe200078e0206 */
[----:B------:R-:W-:Y:S01]  /*1ea0*/  UIADD3.X UR11, UR4, 0x40000040, URZ, UP0, !UPT ;  /* 0x40000040040b7890 */ /* 0x000fe200087fe43f */
[----:B-1----:R-:W-:Y:S01]  /*1eb0*/  LEA R22, P2, R12, R177, 0x1 ;  /* 0x000000b10c167211 */ /* 0x002fe200078408ff */
[----:B------:R-:W-:Y:S01]  /*1ec0*/  IMAD R13, R28, 0x4, R11 ;  /* 0x000000041c0d7824 */ /* 0x000fe200078e020b */
[-C--:B------:R-:W-:Y:S01]  /*1ed0*/  LEA.HI.X.SX32 R121, R10, R25.reuse, 0x1, P1 ;  /* 0x000000190a797211 */ /* 0x080fe200008f0eff */
[----:B------:R-:W-:Y:S01]  /*1ee0*/  IMAD R10, R215, 0x2, R8 ;  /* 0x00000002d70a7824 */ /* 0x000fe200078e0208 */
[----:B------:R-:W-:Y:S01]  /*1ef0*/  LEA.HI.X.SX32 R23, R12, R25, 0x1, P2 ;  /* 0x000000190c177211 */ /* 0x000fe200010f0eff */
[C---:B------:R-:W-:Y:S01]  /*1f00*/  IMAD R15, R28.reuse, 0x4, R13 ;  /* 0x000000041c0f7824 */ /* 0x040fe200078e020d */
[----:B------:R-:W-:Y:S01]  /*1f10*/  LEA R168, P0, R11, R24, 0x1 ;  /* 0x000000180ba87211 */ /* 0x000fe200078008ff */
[----:B------:R0:W-:Y:S01]  /*1f20*/  STL.64 [R1+0x20], R120 ;  /* 0x0000207801007387 */ /* 0x0001e20000100a00 */
[----:B------:R-:W-:Y:S01]  /*1f30*/  IMAD R12, R215, 0x2, R10 ;  /* 0x00000002d70c7824 */ /* 0x000fe200078e020a */
[----:B------:R-:W-:Y:S01]  /*1f40*/  UIADD3.64 UR22, UR10, 0x2, URZ ;  /* 0x000000020a167897 */ /* 0x000fe2000fffe03f */
[----:B------:R-:W-:Y:S01]  /*1f50*/  LEA R17, R28, R15, 0x2 ;  /* 0x0000000f1c117211 */ /* 0x000fe200078e10ff */
[----:B------:R1:W-:Y:S01]  /*1f60*/  STL.64 [R1+0x18], R22 ;  /* 0x0000181601007387 */ /* 0x0003e20000100a00 */
[----:B------:R-:W-:Y:S01]  /*1f70*/  LEA.HI.X.SX32 R169, R11, R26, 0x1, P0 ;  /* 0x0000001a0ba97211 */ /* 0x000fe200000f0eff */
[----:B------:R-:W-:Y:S01]  /*1f80*/  UIADD3.64 UR26, UR10, 0x4, URZ ;  /* 0x000000040a1a7897 */ /* 0x000fe2000fffe03f */
[----:B------:R-:W-:Y:S01]  /*1f90*/  LEA R208, P3, R12, R177, 0x1 ;  /* 0x000000b10cd07211 */ /* 0x000fe200078608ff */
[----:B------:R-:W-:Y:S01]  /*1fa0*/  IMAD R19, R28, 0x4, R17 ;  /* 0x000000041c137824 */ /* 0x000fe200078e0211 */
[C---:B------:R-:W-:Y:S01]  /*1fb0*/  LEA R162, P0, R17.reuse, R24, 0x1 ;  /* 0x0000001811a27211 */ /* 0x040fe200078008ff */
[----:B------:R-:W-:Y:S01]  /*1fc0*/  UIADD3.64 UR30, UR10, 0x1fe, URZ ;  /* 0x000001fe0a1e7897 */ /* 0x000fe2000fffe03f */
[----:B------:R-:W-:Y:S01]  /*1fd0*/  LEA.HI.X.SX32 R209, R12, R25, 0x1, P3 ;  /* 0x000000190cd17211 */ /* 0x000fe200018f0eff */
[----:B------:R-:W-:Y:S01]  /*1fe0*/  IMAD R21, R28, 0x4, R19 ;  /* 0x000000041c157824 */ /* 0x000fe200078e0213 */
[-C--:B0-----:R-:W-:Y:S01]  /*1ff0*/  LEA R120, P1, R14, R177.reuse, 0x1 ;  /* 0x000000b10e787211 */ /* 0x081fe200078208ff */
[----:B------:R-:W-:Y:S01]  /*2000*/  UIADD3.64 UR34, UR10, 0x200, URZ ;  /* 0x000002000a227897 */ /* 0x000fe2000fffe03f */
[----:B------:R-:W-:Y:S01]  /*2010*/  LEA.HI.X.SX32 R163, R17, R26, 0x1, P0 ;  /* 0x0000001a11a37211 */ /* 0x000fe200000f0eff */
[----:B------:R-:W-:Y:S01]  /*2020*/  UIADD3.64 UR38, UR10, 0x202, URZ ;  /* 0x000002020a267897 */ /* 0x000fe2000fffe03f */
[----:B-1----:R-:W-:Y:S01]  /*2030*/  LEA R22, P2, R16, R177, 0x1 ;  /* 0x000000b110167211 */ /* 0x002fe200078408ff */
[----:B------:R-:W-:Y:S01]  /*2040*/  UIADD3.64 UR14, UR10, 0x204, URZ ;  /* 0x000002040a0e7897 */ /* 0x000fe2000fffe03f */
[-C--:B------:R-:W-:Y:S01]  /*2050*/  LEA.HI.X.SX32 R121, R14, R25.reuse, 0x1, P1 ;  /* 0x000000190e797211 */ /* 0x080fe200008f0eff */
[----:B------:R-:W-:Y:S01]  /*2060*/  IMAD R14, R215, 0x2, R12 ;  /* 0x00000002d70e7824 */ /* 0x000fe200078e020c */
[----:B------:R-:W-:-:S02]  /*2070*/  LEA.HI.X.SX32 R23, R16, R25, 0x1, P2 ;  /* 0x0000001910177211 */ /* 0x000fc400010f0eff */
[C---:B------:R-:W-:Y:S01]  /*2080*/  LEA R248, P2, R2.reuse, R177, 0x1 ;  /* 0x000000b102f87211 */ /* 0x040fe200078408ff */
[----:B------:R-:W-:Y:S03]  /*2090*/  STL.64 [R1+0x10], R120 ;  /* 0x0000107801007387 */ /* 0x000fe60000100a00 */
[----:B------:R-:W-:Y:S01]  /*20a0*/  LEA.HI.X.SX32 R249, R2, R25, 0x1, P2 ;  /* 0x0000001902f97211 */ /* 0x000fe200010f0eff */
[----:B------:R0:W-:Y:S01]  /*20b0*/  STL.64 [R1+0x8], R22 ;  /* 0x0000081601007387 */ /* 0x0001e20000100a00 */
[----:B------:R-:W-:-:S04]  /*20c0*/  LEA R238, P2, R20, R177, 0x1 ;  /* 0x000000b114ee7211 */ /* 0x000fc800078408ff */
[----:B------:R-:W-:Y:S02]  /*20d0*/  LEA.HI.X.SX32 R239, R20, R25, 0x1, P2 ;  /* 0x0000001914ef7211 */ /* 0x000fe400010f0eff */
[----:B------:R-:W-:-:S04]  /*20e0*/  LEA R230, P2, R6, R177, 0x1 ;  /* 0x000000b106e67211 */ /* 0x000fc800078408ff */
[----:B------:R-:W-:Y:S02]  /*20f0*/  LEA.HI.X.SX32 R231, R6, R25, 0x1, P2 ;  /* 0x0000001906e77211 */ /* 0x000fe400010f0eff */
[-C--:B0-----:R-:W-:Y:S02]  /*2100*/  LEA R22, P1, R0, R177.reuse, 0x1 ;  /* 0x000000b100167211 */ /* 0x081fe400078208ff */
[----:B------:R-:W-:Y:S02]  /*2110*/  LEA R210, P2, R10, R177, 0x1 ;  /* 0x000000b10ad27211 */ /* 0x000fe400078408ff */
[----:B------:R-:W-:Y:S01]  /*2120*/  LEA.HI.X.SX32 R23, R0, R25, 0x1, P1 ;  /* 0x0000001900177211 */ /* 0x000fe200008f0eff */
[C---:B------:R-:W-:Y:S01]  /*2130*/  IMAD R0, R215.reuse, 0x2, R14 ;  /* 0x00000002d7007824 */ /* 0x040fe200078e020e */
[----:B------:R-:W-:Y:S02]  /*2140*/  LEA R244, P1, R18, R177, 0x1 ;  /* 0x000000b112f47211 */ /* 0x000fe400078208ff */
[-C--:B------:R-:W-:Y:S01]  /*2150*/  LEA.HI.X.SX32 R211, R10, R25.reuse, 0x1, P2 ;  /* 0x000000190ad37211 */ /* 0x080fe200010f0eff */
[C---:B------:R-:W-:Y:S01]  /*2160*/  IMAD R2, R215.reuse, 0x2, R0 ;  /* 0x00000002d7027824 */ /* 0x040fe200078e0200 */
[----:B------:R-:W-:Y:S01]  /*2170*/  LEA.HI.X.SX32 R245, R18, R25, 0x1, P1 ;  /* 0x0000001912f57211 */ /* 0x000fe200008f0eff */
[----:B------:R0:W-:Y:S01]  /*2180*/  STL.64 [R1], R22 ;  /* 0x0000001601007387 */ /* 0x0001e20000100a00 */
[-C--:B------:R-:W-:Y:S01]  /*2190*/  LEA R234, P1, R4, R177.reuse, 0x1 ;  /* 0x000000b104ea7211 */ /* 0x080fe200078208ff */
[----:B------:R-:W-:Y:S01]  /*21a0*/  IMAD R16, R215, 0x2, R2 ;  /* 0x00000002d7107824 */ /* 0x000fe200078e0202 */
[----:B------:R-:W-:-:S02]  /*21b0*/  LEA R204, P2, R0, R177, 0x1 ;  /* 0x000000b100cc7211 */ /* 0x000fc400078408ff */
[----:B------:R-:W-:Y:S02]  /*21c0*/  LEA.HI.X.SX32 R235, R4, R25, 0x1, P1 ;  /* 0x0000001904eb7211 */ /* 0x000fe400008f0eff */
[C---:B------:R-:W-:Y:S02]  /*21d0*/  LEA R18, R215.reuse, R16, 0x1 ;  /* 0x00000010d7127211 */ /* 0x040fe400078e08ff */
[-C--:B------:R-:W-:Y:S02]  /*21e0*/  LEA R212, P1, R8, R177.reuse, 0x1 ;  /* 0x000000b108d47211 */ /* 0x080fe400078208ff */
[----:B------:R-:W-:Y:S01]  /*21f0*/  LEA R202, P3, R2, R177, 0x1 ;  /* 0x000000b102ca7211 */ /* 0x000fe200078608ff */
[C---:B------:R-:W-:Y:S01]  /*2200*/  IMAD R4, R215.reuse, 0x2, R18 ;  /* 0x00000002d7047824 */ /* 0x040fe200078e0212 */
[-C--:B------:R-:W-:Y:S01]  /*2210*/  LEA.HI.X.SX32 R213, R8, R25.reuse, 0x1, P1 ;  /* 0x0000001908d57211 */ /* 0x080fe200008f0eff */
[----:B0-----:R-:W-:Y:S01]  /*2220*/  IMAD R22, R28, 0x4, R21 ;  /* 0x000000041c167824 */ /* 0x001fe200078e0215 */
[-C--:B------:R-:W-:Y:S01]  /*2230*/  LEA.HI.X.SX32 R205, R0, R25.reuse, 0x1, P2 ;  /* 0x0000001900cd7211 */ /* 0x080fe200010f0eff */
[C---:B------:R-:W-:Y:S01]  /*2240*/  IMAD R6, R215.reuse, 0x2, R4 ;  /* 0x00000002d7067824 */ /* 0x040fe200078e0204 */
[----:B------:R-:W-:Y:S01]  /*2250*/  LEA.HI.X.SX32 R203, R2, R25, 0x1, P3 ;  /* 0x0000001902cb7211 */ /* 0x000fe200018f0eff */
[----:B------:R-:W-:Y:S01]  /*2260*/  IMAD R20, R28, 0x4, R22 ;  /* 0x000000041c147824 */ /* 0x000fe200078e0216 */
[-C--:B------:R-:W-:Y:S01]  /*2270*/  LEA R206, P1, R14, R177.reuse, 0x1 ;  /* 0x000000b10ece7211 */ /* 0x080fe200078208ff */
[C---:B------:R-:W-:Y:S01]  /*2280*/  IMAD R8, R215.reuse, 0x2, R6 ;  /* 0x00000002d7087824 */ /* 0x040fe200078e0206 */
[----:B------:R-:W-:Y:S01]  /*2290*/  LEA R196, P3, R4, R177, 0x1 ;  /* 0x000000b104c47211 */ /* 0x000fe200078608ff */
[----:B------:R-:W-:Y:S01]  /*22a0*/  IMAD R23, R28, 0x4, R20 ;  /* 0x000000041c177824 */ /* 0x000fe200078e0214 */
[-C--:B------:R-:W-:Y:S01]  /*22b0*/  LEA.HI.X.SX32 R207, R14, R25.reuse, 0x1, P1 ;  /* 0x000000190ecf7211 */ /* 0x080fe200008f0eff */
[----:B------:R-:W-:Y:S01]  /*22c0*/  IMAD R10, R215, 0x2, R8 ;  /* 0x00000002d70a7824 */ /* 0x000fe200078e0208 */
[----:B------:R-:W-:-:S02]  /*22d0*/  LEA.HI.X.SX32 R197, R4, R25, 0x1, P3 ;  /* 0x0000001904c57211 */ /* 0x000fc400018f0eff */
[-C--:B------:R-:W-:Y:S01]  /*22e0*/  LEA R200, P1, R16, R177.reuse, 0x1 ;  /* 0x000000b110c87211 */ /* 0x080fe200078208ff */
[C---:B------:R-:W-:Y:S01]  /*22f0*/  IMAD R0, R215.reuse, 0x2, R10 ;  /* 0x00000002d7007824 */ /* 0x040fe200078e020a */
[----:B------:R-:W-:Y:S02]  /*2300*/  LEA R198, P2, R18, R177, 0x1 ;  /* 0x000000b112c67211 */ /* 0x000fe400078408ff */
[----:B------:R-:W-:Y:S01]  /*2310*/  LEA.HI.X.SX32 R201, R16, R25, 0x1, P1 ;  /* 0x0000001910c97211 */ /* 0x000fe200008f0eff */
[C---:B------:R-:W-:Y:S01]  /*2320*/  IMAD R2, R215.reuse, 0x2, R0 ;  /* 0x00000002d7027824 */ /* 0x040fe200078e0200 */
[----:B------:R-:W-:Y:S02]  /*2330*/  LEA R194, P1, R6, R177, 0x1 ;  /* 0x000000b106c27211 */ /* 0x000fe400078208ff */
[----:B------:R-:W-:Y:S01]  /*2340*/  LEA.HI.X.SX32 R199, R18, R25, 0x1, P2 ;  /* 0x0000001912c77211 */ /* 0x000fe200010f0eff */
[----:B------:R-:W-:Y:S01]  /*2350*/  IMAD R4, R215, 0x2, R2 ;  /* 0x00000002d7047824 */ /* 0x000fe200078e0202 */
[----:B------:R-:W-:-:S02]  /*2360*/  LEA R192, P2, R8, R177, 0x1 ;  /* 0x000000b108c07211 */ /* 0x000fc400078408ff */
[-C--:B------:R-:W-:Y:S02]  /*2370*/  LEA.HI.X.SX32 R195, R6, R25.reuse, 0x1, P1 ;  /* 0x0000001906c37211 */ /* 0x080fe400008f0eff */
[C---:B------:R-:W-:Y:S02]  /*2380*/  LEA R12, R215.reuse, R4, 0x1 ;  /* 0x00000004d70c7211 */ /* 0x040fe400078e08ff */
[----:B------:R-:W-:Y:S02]  /*2390*/  LEA.HI.X.SX32 R193, R8, R25, 0x1, P2 ;  /* 0x0000001908c17211 */ /* 0x000fe400010f0eff */
[-C--:B------:R-:W-:Y:S01]  /*23a0*/  LEA R188, P1, R0, R177.reuse, 0x1 ;  /* 0x000000b100bc7211 */ /* 0x080fe200078208ff */
[C---:B------:R-:W-:Y:S01]  /*23b0*/  IMAD R6, R215.reuse, 0x2, R12 ;  /* 0x00000002d7067824 */ /* 0x040fe200078e020c */
[----:B------:R-:W-:Y:S02]  /*23c0*/  LEA R190, P3, R10, R177, 0x1 ;  /* 0x000000b10abe7211 */ /* 0x000fe400078608ff */
[-C--:B------:R-:W-:Y:S01]  /*23d0*/  LEA.HI.X.SX32 R189, R0, R25.reuse, 0x1, P1 ;  /* 0x0000001900bd7211 */ /* 0x080fe200008f0eff */
[----:B------:R-:W-:Y:S01]  /*23e0*/  IMAD R8, R215, 0x2, R6 ;  /* 0x00000002d7087824 */ /* 0x000fe200078e0206 */
[----:B------:R-:W-:-:S02]  /*23f0*/  LEA.HI.X.SX32 R191, R10, R25, 0x1, P3 ;  /* 0x000000190abf7211 */ /* 0x000fc400018f0eff */
[-C--:B------:R-:W-:Y:S01]  /*2400*/  LEA R186, P2, R2, R177.reuse, 0x1 ;  /* 0x000000b102ba7211 */ /* 0x080fe200078408ff */
[----:B------:R-:W-:Y:S01]  /*2410*/  IMAD R0, R215, 0x2, R8 ;  /* 0x00000002d7007824 */ /* 0x000fe200078e0208 */
[----:B------:R-:W-:Y:S02]  /*2420*/  LEA R184, P3, R4, R177, 0x1 ;  /* 0x000000b104b87211 */ /* 0x000fe400078608ff */
[----:B------:R-:W-:Y:S02]  /*2430*/  LEA.HI.X.SX32 R187, R2, R25, 0x1, P2 ;  /* 0x0000001902bb7211 */ /* 0x000fe400010f0eff */
[----:B------:R-:W-:Y:S02]  /*2440*/  LEA R176, P4, R0, R177, 0x1 ;  /* 0x000000b100b07211 */ /* 0x000fe400078808ff */
[----:B------:R-:W-:Y:S02]  /*2450*/  LEA.HI.X.SX32 R185, R4, R25, 0x1, P3 ;  /* 0x0000001904b97211 */ /* 0x000fe400018f0eff */
[----:B------:R-:W-:-:S02]  /*2460*/  LEA R182, P1, R12, R177, 0x1 ;  /* 0x000000b10cb67211 */ /* 0x000fc400078208ff */
[-C--:B------:R-:W-:Y:S02]  /*2470*/  LEA R180, P2, R6, R177.reuse, 0x1 ;  /* 0x000000b106b47211 */ /* 0x080fe400078408ff */
[----:B------:R-:W-:Y:S02]  /*2480*/  LEA R178, P3, R8, R177, 0x1 ;  /* 0x000000b108b27211 */ /* 0x000fe400078608ff */
[-C--:B------:R-:W-:Y:S01]  /*2490*/  LEA.HI.X.SX32 R177, R0, R25.reuse, 0x1, P4 ;  /* 0x0000001900b17211 */ /* 0x080fe200020f0eff */
[----:B------:R-:W-:Y:S01]  /*24a0*/  IMAD R0, R28, 0x4, R23 ;  /* 0x000000041c007824 */ /* 0x000fe200078e0217 */
[-C--:B------:R-:W-:Y:S02]  /*24b0*/  LEA.HI.X.SX32 R183, R12, R25.reuse, 0x1, P1 ;  /* 0x000000190cb77211 */ /* 0x080fe400008f0eff */
[----:B------:R-:W-:Y:S01]  /*24c0*/  LEA R174, P1, R3, R24, 0x1 ;  /* 0x0000001803ae7211 */ /* 0x000fe200078208ff */
[----:B------:R-:W-:Y:S01]  /*24d0*/  IMAD R2, R28, 0x4, R0 ;  /* 0x000000041c027824 */ /* 0x000fe200078e0200 */
[----:B------:R-:W-:-:S02]  /*24e0*/  LEA.HI.X.SX32 R181, R6, R25, 0x1, P2 ;  /* 0x0000001906b57211 */ /* 0x000fc400010f0eff */
[----:B------:R-:W-:Y:S01]  /*24f0*/  LEA.HI.X.SX32 R175, R3, R26, 0x1, P1 ;  /* 0x0000001a03af7211 */ /* 0x000fe200008f0eff */
[C---:B------:R-:W-:Y:S01]  /*2500*/  IMAD R3, R28.reuse, 0x4, R2 ;  /* 0x000000041c037824 */ /* 0x040fe200078e0202 */
[-C--:B------:R-:W-:Y:S02]  /*2510*/  LEA R170, P2, R9, R24.reuse, 0x1 ;  /* 0x0000001809aa7211 */ /* 0x080fe400078408ff */
[----:B------:R-:W-:Y:S01]  /*2520*/  LEA R166, P1, R13, R24, 0x1 ;  /* 0x000000180da67211 */ /* 0x000fe200078208ff */
[----:B------:R-:W-:Y:S01]  /*2530*/  IMAD R4, R28, 0x4, R3 ;  /* 0x000000041c047824 */ /* 0x000fe200078e0203 */
[----:B------:R-:W-:Y:S02]  /*2540*/  LEA.HI.X.SX32 R179, R8, R25, 0x1, P3 ;  /* 0x0000001908b37211 */ /* 0x000fe400018f0eff */
[----:B------:R-:W-:Y:S01]  /*2550*/  LEA.HI.X.SX32 R171, R9, R26, 0x1, P2 ;  /* 0x0000001a09ab7211 */ /* 0x000fe200010f0eff */
[----:B------:R-:W-:Y:S01]  /*2560*/  IMAD R5, R28, 0x4, R4 ;  /* 0x000000041c057824 */ /* 0x000fe200078e0204 */
[----:B------:R-:W-:-:S02]  /*2570*/  LEA R164, P2, R15, R24, 0x1 ;  /* 0x000000180fa47211 */ /* 0x000fc400078408ff */
[----:B------:R-:W-:Y:S02]  /*2580*/  LEA.HI.X.SX32 R167, R13, R26, 0x1, P1 ;  /* 0x0000001a0da77211 */ /* 0x000fe400008f0eff */
[----:B------:R-:W-:Y:S02]  /*2590*/  LEA R6, R28, R5, 0x2 ;  /* 0x000000051c067211 */ /* 0x000fe400078e10ff */
[-C--:B------:R-:W-:Y:S02]  /*25a0*/  LEA R160, P1, R19, R24.reuse, 0x1 ;  /* 0x0000001813a07211 */ /* 0x080fe400078208ff */
[----:B------:R-:W-:Y:S01]  /*25b0*/  LEA R156, P0, R22, R24, 0x1 ;  /* 0x00000018169c7211 */ /* 0x000fe200078008ff */
[C---:B------:R-:W-:Y:S01]  /*25c0*/  IMAD R7, R28.reuse, 0x4, R6 ;  /* 0x000000041c077824 */ /* 0x040fe200078e0206 */
[----:B------:R-:W-:Y:S02]  /*25d0*/  LEA.HI.X.SX32 R165, R15, R26, 0x1, P2 ;  /* 0x0000001a0fa57211 */ /* 0x000fe400010f0eff */
[----:B------:R-:W-:Y:S01]  /*25e0*/  LEA R158, P2, R21, R24, 0x1 ;  /* 0x00000018159e7211 */ /* 0x000fe200078408ff */
[----:B------:R-:W-:Y:S01]  /*25f0*/  IMAD R8, R28, 0x4, R7 ;  /* 0x000000041c087824 */ /* 0x000fe200078e0207 */
[----:B------:R-:W-:-:S02]  /*2600*/  LEA.HI.X.SX32 R161, R19, R26, 0x1, P1 ;  /* 0x0000001a13a17211 */ /* 0x000fc400008f0eff */
[----:B------:R-:W-:Y:S01]  /*2610*/  LEA R154, P1, R20, R24, 0x1 ;  /* 0x00000018149a7211 */ /* 0x000fe200078208ff */
[----:B------:R-:W-:Y:S01]  /*2620*/  IMAD R9, R28, 0x4, R8 ;  /* 0x000000041c097824 */ /* 0x000fe200078e0208 */
[----:B------:R-:W-:Y:S02]  /*2630*/  LEA.HI.X.SX32 R157, R22, R26, 0x1, P0 ;  /* 0x0000001a169d7211 */ /* 0x000fe400000f0eff */
[----:B------:R-:W-:Y:S01]  /*2640*/  LEA R150, P0, R0, R24, 0x1 ;  /* 0x0000001800967211 */ /* 0x000fe200078008ff */
[----:B------:R-:W-:Y:S01]  /*2650*/  IMAD R10, R28, 0x4, R9 ;  /* 0x000000041c0a7824 */ /* 0x000fe200078e0209 */
[----:B------:R-:W-:Y:S02]  /*2660*/  LEA.HI.X.SX32 R159, R21, R26, 0x1, P2 ;  /* 0x0000001a159f7211 */ /* 0x000fe400010f0eff */
[----:B------:R-:W-:Y:S02]  /*2670*/  LEA R152, P2, R23, R24, 0x1 ;  /* 0x0000001817987211 */ /* 0x000fe400078408ff */
[----:B------:R-:W-:-:S02]  /*2680*/  LEA.HI.X.SX32 R155, R20, R26, 0x1, P1 ;  /* 0x0000001a149b7211 */ /* 0x000fc400008f0eff */
[----:B------:R-:W-:Y:S02]  /*2690*/  LEA R148, P1, R2, R24, 0x1 ;  /* 0x0000001802947211 */ /* 0x000fe400078208ff */
[-C--:B------:R-:W-:Y:S01]  /*26a0*/  LEA.HI.X.SX32 R151, R0, R26.reuse, 0x1, P0 ;  /* 0x0000001a00977211 */ /* 0x080fe200000f0eff */
[----:B------:R-:W-:Y:S01]  /*26b0*/  IMAD R0, R28, 0x4, R10 ;  /* 0x000000041c007824 */ /* 0x000fe200078e020a */
[----:B------:R-:W-:Y:S02]  /*26c0*/  LEA.HI.X.SX32 R153, R23, R26, 0x1, P2 ;  /* 0x0000001a17997211 */ /* 0x000fe400010f0eff */
[C---:B------:R-:W-:Y:S02]  /*26d0*/  LEA R146, P2, R3.reuse, R24, 0x1 ;  /* 0x0000001803927211 */ /* 0x040fe400078408ff */
[-C--:B------:R-:W-:Y:S01]  /*26e0*/  LEA.HI.X.SX32 R149, R2, R26.reuse, 0x1, P1 ;  /* 0x0000001a02957211 */ /* 0x080fe200008f0eff */
[----:B------:R-:W-:Y:S01]  /*26f0*/  IMAD R2, R28, 0x4, R0 ;  /* 0x000000041c027824 */ /* 0x000fe200078e0200 */
[----:B------:R-:W-:-:S02]  /*2700*/  LEA.HI.X.SX32 R147, R3, R26, 0x1, P2 ;  /* 0x0000001a03937211 */ /* 0x000fc400010f0eff */
[-C--:B------:R-:W-:Y:S01]  /*2710*/  LEA R144, P0, R4, R24.reuse, 0x1 ;  /* 0x0000001804907211 */ /* 0x080fe200078008ff */
[----:B------:R-:W-:Y:S01]  /*2720*/  IMAD R3, R28, 0x4, R2 ;  /* 0x000000041c037824 */ /* 0x000fe200078e0202 */
[C---:B------:R-:W-:Y:S02]  /*2730*/  LEA R142, P1, R5.reuse, R24, 0x1 ;  /* 0x00000018058e7211 */ /* 0x040fe400078208ff */
[----:B------:R-:W-:Y:S01]  /*2740*/  LEA.HI.X.SX32 R145, R4, R26, 0x1, P0 ;  /* 0x0000001a04917211 */ /* 0x000fe200000f0eff */
[----:B------:R-:W-:Y:S01]  /*2750*/  IMAD R4, R28, 0x4, R3 ;  /* 0x000000041c047824 */ /* 0x000fe200078e0203 */
[----:B------:R-:W-:Y:S02]  /*2760*/  LEA R140, P2, R6, R24, 0x1 ;  /* 0x00000018068c7211 */ /* 0x000fe400078408ff */
[----:B------:R-:W-:Y:S02]  /*2770*/  LEA.HI.X.SX32 R143, R5, R26, 0x1, P1 ;  /* 0x0000001a058f7211 */ /* 0x000fe400008f0eff */
[----:B------:R-:W-:-:S02]  /*2780*/  LEA R136, P1, R8, R24, 0x1 ;  /* 0x0000001808887211 */ /* 0x000fc400078208ff */
[----:B------:R-:W-:Y:S02]  /*2790*/  LEA R5, R28, R4, 0x2 ;  /* 0x000000041c057211 */ /* 0x000fe400078e10ff */
[----:B------:R-:W-:Y:S02]  /*27a0*/  LEA.HI.X.SX32 R141, R6, R26, 0x1, P2 ;  /* 0x0000001a068d7211 */ /* 0x000fe400010f0eff */
[-C--:B------:R-:W-:Y:S01]  /*27b0*/  LEA R138, P0, R7, R24.reuse, 0x1 ;  /* 0x00000018078a7211 */ /* 0x080fe200078008ff */
[----:B------:R-:W-:Y:S01]  /*27c0*/  IMAD R6, R28, 0x4, R5 ;  /* 0x000000041c067824 */ /* 0x000fe200078e0205 */
[----:B------:R-:W-:Y:S02]  /*27d0*/  LEA R134, P2, R9, R24, 0x1 ;  /* 0x0000001809867211 */ /* 0x000fe400078408ff */
[----:B------:R-:W-:Y:S02]  /*27e0*/  LEA.HI.X.SX32 R137, R8, R26, 0x1, P1 ;  /* 0x0000001a08897211 */ /* 0x000fe400008f0eff */
[----:B------:R-:W-:-:S02]  /*27f0*/  LEA R130, P1, R0, R24, 0x1 ;  /* 0x0000001800827211 */ /* 0x000fc400078208ff */
[-C--:B------:R-:W-:Y:S02]  /*2800*/  LEA.HI.X.SX32 R139, R7, R26.reuse, 0x1, P0 ;  /* 0x0000001a078b7211 */ /* 0x080fe400000f0eff */
[----:B------:R-:W-:Y:S02]  /*2810*/  LEA.HI.X.SX32 R135, R9, R26, 0x1, P2 ;  /* 0x0000001a09877211 */ /* 0x000fe400010f0eff */
[-C--:B------:R-:W-:Y:S02]  /*2820*/  LEA R132, P0, R10, R24.reuse, 0x1 ;  /* 0x000000180a847211 */ /* 0x080fe400078008ff */
[----:B------:R-:W-:Y:S02]  /*2830*/  LEA R128, P2, R2, R24, 0x1 ;  /* 0x0000001802807211 */ /* 0x000fe400078408ff */
[-C--:B------:R-:W-:Y:S01]  /*2840*/  LEA.HI.X.SX32 R131, R0, R26.reuse, 0x1, P1 ;  /* 0x0000001a00837211 */ /* 0x080fe200008f0eff */
[----:B------:R-:W-:Y:S01]  /*2850*/  IMAD R0, R28, 0x4, R6 ;  /* 0x000000041c007824 */ /* 0x000fe200078e0206 */
[----:B------:R-:W-:-:S02]  /*2860*/  LEA.HI.X.SX32 R133, R10, R26, 0x1, P0 ;  /* 0x0000001a0a857211 */ /* 0x000fc400000f0eff */
[----:B------:R-:W-:Y:S01]  /*2870*/  LEA.HI.X.SX32 R129, R2, R26, 0x1, P2 ;  /* 0x0000001a02817211 */ /* 0x000fe200010f0eff */
[----:B------:R-:W-:Y:S01]  /*2880*/  IMAD R2, R28, 0x4, R0 ;  /* 0x000000041c027824 */ /* 0x000fe200078e0200 */
[CC--:B------:R-:W-:Y:S02]  /*2890*/  LEA R126, P0, R3.reuse, R24.reuse, 0x1 ;  /* 0x00000018037e7211 */ /* 0x0c0fe400078008ff */
[----:B------:R-:W-:Y:S02]  /*28a0*/  LEA R124, P1, R4, R24, 0x1 ;  /* 0x00000018047c7211 */ /* 0x000fe400078208ff */
[----:B------:R-:W-:Y:S01]  /*28b0*/  LEA.HI.X.SX32 R127, R3, R26, 0x1, P0 ;  /* 0x0000001a037f7211 */ /* 0x000fe200000f0eff */
[----:B------:R-:W-:Y:S01]  /*28c0*/  IMAD R3, R28, 0x4, R2 ;  /* 0x000000041c037824 */ /* 0x000fe200078e0202 */
[----:B------:R-:W-:Y:S02]  /*28d0*/  LEA R122, P2, R5, R24, 0x1 ;  /* 0x00000018057a7211 */ /* 0x000fe400078408ff */
[----:B------:R-:W-:-:S02]  /*28e0*/  CS2R R28, SRZ ;  /* 0x00000000001c7805 */ /* 0x000fc4000001ff00 */
[-C--:B------:R-:W-:Y:S01]  /*28f0*/  LEA.HI.X.SX32 R125, R4, R26.reuse, 0x1, P1 ;  /* 0x0000001a047d7211 */ /* 0x080fe200008f0eff */
[----:B------:R-:W-:Y:S01]  /*2900*/  IMAD.MOV.U32 R4, RZ, RZ, 0x3f800000 ;  /* 0x3f800000ff047424 */ /* 0x000fe200078e00ff */
[----:B------:R-:W-:Y:S01]  /*2910*/  LEA.HI.X.SX32 R123, R5, R26, 0x1, P2 ;  /* 0x0000001a057b7211 */ /* 0x000fe200010f0eff */
[----:B------:R-:W-:Y:S01]  /*2920*/  IMAD.MOV.U32 R5, RZ, RZ, 0x3f800000 ;  /* 0x3f800000ff057424 */ /* 0x000fe200078e00ff */
[-C--:B------:R-:W-:Y:S02]  /*2930*/  LEA R120, P0, R6, R24.reuse, 0x1 ;  /* 0x0000001806787211 */ /* 0x080fe400078008ff */
[-C--:B------:R-:W-:Y:S02]  /*2940*/  LEA R22, P1, R0, R24.reuse, 0x1 ;  /* 0x0000001800167211 */ /* 0x080fe400078208ff */
[-C--:B------:R-:W-:Y:S02]  /*2950*/  LEA R20, P2, R2, R24.reuse, 0x1 ;  /* 0x0000001802147211 */ /* 0x080fe400078408ff */
[----:B------:R-:W-:-:S02]  /*2960*/  LEA R18, P3, R3, R24, 0x1 ;  /* 0x0000001803127211 */ /* 0x000fc400078608ff */
[----:B------:R-:W-:Y:S02]  /*2970*/  CS2R R24, SRZ ;  /* 0x0000000000187805 */ /* 0x000fe4000001ff00 */
[-C--:B------:R-:W-:Y:S02]  /*2980*/  LEA.HI.X.SX32 R121, R6, R26.reuse, 0x1, P0 ;  /* 0x0000001a06797211 */ /* 0x080fe400000f0eff */
[-C--:B------:R-:W-:Y:S01]  /*2990*/  LEA.HI.X.SX32 R23, R0, R26.reuse, 0x1, P1 ;  /* 0x0000001a00177211 */ /* 0x080fe200008f0eff */
[----:B------:R-:W-:Y:S01]  /*29a0*/  IMAD.MOV.U32 R0, RZ, RZ, RZ ;  /* 0x000000ffff007224 */ /* 0x000fe200078e00ff */
[-C--:B------:R-:W-:Y:S01]  /*29b0*/  LEA.HI.X.SX32 R21, R2, R26.reuse, 0x1, P2 ;  /* 0x0000001a02157211 */ /* 0x080fe200010f0eff */
[----:B------:R-:W-:Y:S01]  /*29c0*/  IMAD.MOV.U32 R2, RZ, RZ, RZ ;  /* 0x000000ffff027224 */ /* 0x000fe200078e00ff */
[----:B------:R-:W-:Y:S01]  /*29d0*/  LEA.HI.X.SX32 R19, R3, R26, 0x1, P3 ;  /* 0x0000001a03137211 */ /* 0x000fe200018f0eff */
[----:B------:R-:W-:Y:S01]  /*29e0*/  IMAD.MOV.U32 R3, RZ, RZ, -0x800000 ;  /* 0xff800000ff037424 */ /* 0x000fe200078e00ff */
[----:B------:R-:W-:-:S02]  /*29f0*/  MOV R6, 0xff800000 ;  /* 0xff80000000067802 */ /* 0x000fc40000000f00 */
[----:B------:R-:W-:-:S07]  /*2a00*/  CS2R R26, SRZ ;  /* 0x00000000001a7805 */ /* 0x000fce000001ff00 */
.L_x_1:
[----:B------:R-:W2:Y:S04]  /*2a10*/  LDL.64 R8, [R1+0x38] ;  /* 0x0000380001087983 */ /* 0x000ea80000100a00 */
[----:B------:R-:W3:Y:S04]  /*2a20*/  LDL.64 R10, [R1+0x28] ;  /* 0x00002800010a7983 */ /* 0x000ee80000100a00 */
[----:B------:R-:W4:Y:S04]  /*2a30*/  LDL.64 R12, [R1+0x18] ;  /* 0x00001800010c7983 */ /* 0x000f280000100a00 */
[----:B------:R-:W4:Y:S04]  /*2a40*/  LDL.64 R14, [R1+0x10] ;  /* 0x00001000010e7983 */ /* 0x000f280000100a00 */
[----:B------:R-:W4:Y:S04]  /*2a50*/  LDL.64 R16, [R1+0x8] ;  /* 0x0000080001107983 */ /* 0x000f280000100a00 */
[----:B------:R-:W4:Y:S04]  /*2a60*/  LDL.64 R218, [R1] ;  /* 0x0000000001da7983 */ /* 0x000f280000100a00 */
[----:B------:R-:W4:Y:S04]  /*2a70*/  LDL.64 R222, [R1+0x30] ;  /* 0x0000300001de7983 */ /* 0x000f280000100a00 */
[----:B------:R-:W4:Y:S01]  /*2a80*/  LDL.64 R220, [R1+0x20] ;  /* 0x0000200001dc7983 */ /* 0x000f220000100a00 */
[----:B-----5:R-:W-:-:S04]  /*2a90*/  IMAD.WIDE R92, R2, 0x2, R248 ;  /* 0x00000002025c7825 */ /* 0x020fc800078e02f8 */
[----:B------:R-:W-:-:S04]  /*2aa0*/  IMAD.WIDE R94, R2, 0x2, R244 ;  /* 0x00000002025e7825 */ /* 0x000fc800078e02f4 */
[C---:B------:R-:W-:Y:S01]  /*2ab0*/  IMAD.WIDE R96, R2.reuse, 0x2, R238 ;  /* 0x0000000202607825 */ /* 0x040fe200078e02ee */
[----:B------:R0:W4:Y:S03]  /*2ac0*/  LDG.E.U16 R106, desc[UR40][R94.64] ;  /* 0x000000285e6a7981 */ /* 0x000126000c1e1500 */
[C---:B------:R-:W-:Y:S01]  /*2ad0*/  IMAD.WIDE R114, R2.reuse, 0x2, R234 ;  /* 0x0000000202727825 */ /* 0x040fe200078e02ea */
[----:B------:R-:W4:Y:S03]  /*2ae0*/  LDG.E.U16 R107, desc[UR40][R96.64] ;  /* 0x00000028606b7981 */ /* 0x000f26000c1e1500 */
[C---:B------:R-:W-:Y:S01]  /*2af0*/  IMAD.WIDE R116, R2.reuse, 0x2, R230 ;  /* 0x0000000202747825 */ /* 0x040fe200078e02e6 */
[----:B------:R-:W4:Y:S03]  /*2b00*/  LDG.E.U16 R214, desc[UR40][R114.64] ;  /* 0x0000002872d67981 */ /* 0x000f26000c1e1500 */
[C---:B------:R-:W-:Y:S01]  /*2b10*/  IMAD.WIDE R118, R2.reuse, 0x2, R212 ;  /* 0x0000000202767825 */ /* 0x040fe200078e02d4 */
[----:B------:R-:W4:Y:S03]  /*2b20*/  LDG.E.U16 R100, desc[UR40][R116.64] ;  /* 0x0000002874647981 */ /* 0x000f26000c1e1500 */
[----:B------:R-:W-:-:S04]  /*2b30*/  IMAD.WIDE R90, R2, 0x2, R206 ;  /* 0x00000002025a7825 */ /* 0x000fc800078e02ce */
[C---:B------:R-:W-:Y:S01]  /*2b40*/  IMAD.WIDE R88, R2.reuse, 0x2, R204 ;  /* 0x0000000202587825 */ /* 0x040fe200078e02cc */
[----:B------:R1:W4:Y:S03]  /*2b50*/  LDG.E.U16 R111, desc[UR40][R90.64] ;  /* 0x000000285a6f7981 */ /* 0x000326000c1e1500 */
[C---:B------:R-:W-:Y:S01]  /*2b60*/  IMAD.WIDE R112, R2.reuse, 0x2, R198 ;  /* 0x0000000202707825 */ /* 0x040fe200078e02c6 */
[----:B------:R1:W4:Y:S03]  /*2b70*/  LDG.E.U16 R110, desc[UR40][R88.64] ;  /* 0x00000028586e7981 */ /* 0x000326000c1e1500 */
[C---:B0-----:R-:W-:Y:S02]  /*2b80*/  IMAD.WIDE R94, R2.reuse, 0x2, R186 ;  /* 0x00000002025e7825 */ /* 0x041fe400078e02ba */
[----:B------:R-:W4:Y:S02]  /*2b90*/  LDG.E.U16 R112, desc[UR40][R112.64] ;  /* 0x0000002870707981 */ /* 0x000f24000c1e1500 */
[----:B-1----:R-:W-:-:S02]  /*2ba0*/  IMAD.WIDE R90, R2, 0x2, R202 ;  /* 0x00000002025a7825 */ /* 0x002fc400078e02ca */
[----:B------:R-:W4:Y:S02]  /*2bb0*/  LDG.E.U16 R94, desc[UR40][R94.64] ;  /* 0x000000285e5e7981 */ /* 0x000f24000c1e1500 */
[C---:B------:R-:W-:Y:S02]  /*2bc0*/  IMAD.WIDE R88, R2.reuse, 0x2, R210 ;  /* 0x0000000202587825 */ /* 0x040fe400078e02d2 */
[----:B------:R-:W4:Y:S02]  /*2bd0*/  LDG.E.U16 R90, desc[UR40][R90.64] ;  /* 0x000000285a5a7981 */ /* 0x000f24000c1e1500 */
[C---:B------:R-:W-:Y:S02]  /*2be0*/  IMAD.WIDE R96, R2.reuse, 0x2, R178 ;  /* 0x0000000202607825 */ /* 0x040fe400078e02b2 */
[----:B------:R-:W4:Y:S04]  /*2bf0*/  LDG.E.U16 R88, desc[UR40][R88.64] ;  /* 0x0000002858587981 */ /* 0x000f28000c1e1500 */
[----:B------:R-:W4:Y:S01]  /*2c00*/  LDG.E.U16 R96, desc[UR40][R96.64] ;  /* 0x0000002860607981 */ /* 0x000f22000c1e1500 */
[----:B--2---:R-:W-:-:S04]  /*2c10*/  IMAD.WIDE R8, R2, 0x2, R8 ;  /* 0x0000000202087825 */ /* 0x004fc800078e0208 */
[C---:B---3--:R-:W-:Y:S01]  /*2c20*/  IMAD.WIDE R10, R2.reuse, 0x2, R10 ;  /* 0x00000002020a7825 */ /* 0x048fe200078e020a */
[----:B------:R0:W2:Y:S03]  /*2c30*/  LDG.E.U16 R104, desc[UR40][R8.64] ;  /* 0x0000002808687981 */ /* 0x0000a6000c1e1500 */
[C---:B----4-:R-:W-:Y:S01]  /*2c40*/  IMAD.WIDE R12, R2.reuse, 0x2, R12 ;  /* 0x00000002020c7825 */ /* 0x050fe200078e020c */
[----:B------:R1:W3:Y:S03]  /*2c50*/  LDG.E.U16 R109, desc[UR40][R10.64] ;  /* 0x000000280a6d7981 */ /* 0x0002e6000c1e1500 */
[C---:B------:R-:W-:Y:S01]  /*2c60*/  IMAD.WIDE R14, R2.reuse, 0x2, R14 ;  /* 0x00000002020e7825 */ /* 0x040fe200078e020e */
[----:B------:R-:W4:Y:S03]  /*2c70*/  LDG.E.U16 R7, desc[UR40][R12.64] ;  /* 0x000000280c077981 */ /* 0x000f26000c1e1500 */
[C---:B------:R-:W-:Y:S01]  /*2c80*/  IMAD.WIDE R16, R2.reuse, 0x2, R16 ;  /* 0x0000000202107825 */ /* 0x040fe200078e0210 */
[----:B------:R-:W3:Y:S03]  /*2c90*/  LDG.E.U16 R105, desc[UR40][R14.64] ;  /* 0x000000280e697981 */ /* 0x000ee6000c1e1500 */
[C---:B0-----:R-:W-:Y:S01]  /*2ca0*/  IMAD.WIDE R8, R2.reuse, 0x2, R218 ;  /* 0x0000000202087825 */ /* 0x041fe200078e02da */
[----:B------:R-:W3:Y:S03]  /*2cb0*/  LDG.E.U16 R108, desc[UR40][R16.64] ;  /* 0x00000028106c7981 */ /* 0x000ee6000c1e1500 */
[C---:B------:R-:W-:Y:S01]  /*2cc0*/  IMAD.WIDE R98, R2.reuse, 0x2, R222 ;  /* 0x0000000202627825 */ /* 0x040fe200078e02de */
[----:B------:R0:W3:Y:S03]  /*2cd0*/  LDG.E.U16 R101, desc[UR40][R8.64] ;  /* 0x0000002808657981 */ /* 0x0000e6000c1e1500 */
[----:B------:R-:W-:-:S02]  /*2ce0*/  IMAD.WIDE R102, R2, 0x2, R220 ;  /* 0x0000000202667825 */ /* 0x000fc400078e02dc */
[----:B------:R-:W3:Y:S02]  /*2cf0*/  LDG.E.U16 R98, desc[UR40][R98.64] ;  /* 0x0000002862627981 */ /* 0x000ee4000c1e1500 */
[C---:B-1----:R-:W-:Y:S02]  /*2d00*/  IMAD.WIDE R10, R2.reuse, 0x2, R190 ;  /* 0x00000002020a7825 */ /* 0x042fe400078e02be */
[----:B------:R-:W3:Y:S02]  /*2d10*/  LDG.E.U16 R102, desc[UR40][R102.64] ;  /* 0x0000002866667981 */ /* 0x000ee4000c1e1500 */
[C---:B0-----:R-:W-:Y:S02]  /*2d20*/  IMAD.WIDE R8, R2.reuse, 0x2, R196 ;  /* 0x0000000202087825 */ /* 0x041fe400078e02c4 */
[----:B------:R-:W3:Y:S02]  /*2d30*/  LDG.E.U16 R115, desc[UR40][R10.64] ;  /* 0x000000280a737981 */ /* 0x000ee4000c1e1500 */
[----:B------:R-:W-:-:S02]  /*2d40*/  IMAD.WIDE R12, R2, 0x2, R188 ;  /* 0x00000002020c7825 */ /* 0x000fc400078e02bc */
[----:B------:R0:W3:Y:S02]  /*2d50*/  LDG.E.U16 R99, desc[UR40][R92.64] ;  /* 0x000000285c637981 */ /* 0x0000e4000c1e1500 */
[C---:B------:R-:W-:Y:S02]  /*2d60*/  IMAD.WIDE R14, R2.reuse, 0x2, R182 ;  /* 0x00000002020e7825 */ /* 0x040fe400078e02b6 */
[----:B------:R-:W3:Y:S02]  /*2d70*/  LDG.E.U16 R103, desc[UR40][R118.64] ;  /* 0x0000002876677981 */ /* 0x000ee4000c1e1500 */
[C---:B------:R-:W-:Y:S02]  /*2d80*/  IMAD.WIDE R16, R2.reuse, 0x2, R180 ;  /* 0x0000000202107825 */ /* 0x040fe400078e02b4 */
[----:B------:R1:W3:Y:S02]  /*2d90*/  LDG.E.U16 R114, desc[UR40][R8.64] ;  /* 0x0000002808727981 */ /* 0x0002e4000c1e1500 */
[----:B0-----:R-:W-:-:S02]  /*2da0*/  IMAD.WIDE R92, R2, 0x2, R194 ;  /* 0x00000002025c7825 */ /* 0x001fc400078e02c2 */
[----:B------:R0:W3:Y:S02]  /*2db0*/  LDG.E.U16 R116, desc[UR40][R12.64] ;  /* 0x000000280c747981 */ /* 0x0000e4000c1e1500 */
[C---:B------:R-:W-:Y:S02]  /*2dc0*/  IMAD.WIDE R10, R2.reuse, 0x2, R200 ;  /* 0x00000002020a7825 */ /* 0x040fe400078e02c8 */
[----:B------:R0:W3:Y:S02]  /*2dd0*/  LDG.E.U16 R117, desc[UR40][R14.64] ;  /* 0x000000280e757981 */ /* 0x0000e4000c1e1500 */
[C---:B-1----:R-:W-:Y:S02]  /*2de0*/  IMAD.WIDE R8, R2.reuse, 0x2, R208 ;  /* 0x0000000202087825 */ /* 0x042fe400078e02d0 */
[----:B------:R1:W3:Y:S02]  /*2df0*/  LDG.E.U16 R118, desc[UR40][R16.64] ;  /* 0x0000002810767981 */ /* 0x0002e4000c1e1500 */
[----:B0-----:R-:W-:-:S02]  /*2e00*/  IMAD.WIDE R12, R2, 0x2, R192 ;  /* 0x00000002020c7825 */ /* 0x001fc400078e02c0 */
[----:B------:R-:W3:Y:S02]  /*2e10*/  LDG.E.U16 R92, desc[UR40][R92.64] ;  /* 0x000000285c5c7981 */ /* 0x000ee4000c1e1500 */
[C---:B------:R-:W-:Y:S02]  /*2e20*/  IMAD.WIDE R14, R2.reuse, 0x2, R184 ;  /* 0x00000002020e7825 */ /* 0x040fe400078e02b8 */
[----:B------:R0:W3:Y:S02]  /*2e30*/  LDG.E.U16 R8, desc[UR40][R8.64] ;  /* 0x0000002808087981 */ /* 0x0000e4000c1e1500 */
[----:B-1----:R-:W-:Y:S02]  /*2e40*/  IMAD.WIDE R16, R2, 0x2, R176 ;  /* 0x0000000202107825 */ /* 0x002fe400078e02b0 */
[----:B------:R1:W3:Y:S04]  /*2e50*/  LDG.E.U16 R10, desc[UR40][R10.64] ;  /* 0x000000280a0a7981 */ /* 0x0002e8000c1e1500 */
[----:B------:R-:W3:Y:S04]  /*2e60*/  LDG.E.U16 R12, desc[UR40][R12.64] ;  /* 0x000000280c0c7981 */ /* 0x000ee8000c1e1500 */
[----:B------:R-:W3:Y:S04]  /*2e70*/  LDG.E.U16 R14, desc[UR40][R14.64] ;  /* 0x000000280e0e7981 */ /* 0x000ee8000c1e1500 */
[----:B------:R-:W3:Y:S04]  /*2e80*/  LDG.E.U16 R16, desc[UR40][R16.64] ;  /* 0x0000002810107981 */ /* 0x000ee8000c1e1500 */
[----:B------:R-:W-:Y:S04]  /*2e90*/  STL [R1+0x4c], R4 ;  /* 0x00004c0401007387 */ /* 0x000fe80000100800 */
[----:B------:R-:W-:Y:S04]  /*2ea0*/  STL [R1+0x48], R5 ;  /* 0x0000480501007387 */ /* 0x000fe80000100800 */
[----:B------:R-:W-:Y:S04]  /*2eb0*/  STL [R1+0x44], R215 ;  /* 0x000044d701007387 */ /* 0x000fe80000100800 */
[----:B------:R-:W-:Y:S04]  /*2ec0*/  STL [R1+0x54], R248 ;  /* 0x000054f801007387 */ /* 0x000fe80000100800 */
[----:B------:R-:W-:Y:S04]  /*2ed0*/  STL [R1+0x50], R249 ;  /* 0x000050f901007387 */ /* 0x000fe80000100800 */
[----:B------:R-:W-:Y:S04]  /*2ee0*/  STL [R1+0x5c], R244 ;  /* 0x00005cf401007387 */ /* 0x000fe80000100800 */
[----:B------:R-:W-:Y:S04]  /*2ef0*/  STL [R1+0x58], R245 ;  /* 0x000058f501007387 */ /* 0x000fe80000100800 */
[----:B------:R0:W-:Y:S02]  /*2f00*/  STL [R1+0x64], R238 ;  /* 0x000064ee01007387 */ /* 0x0001e40000100800 */
[----:B0-----:R-:W0:Y:S02]  /*2f10*/  S2R R238, SR_TID.X ;  /* 0x0000000000ee7919 */ /* 0x001e240000002100 */
[----:B0-----:R-:W-:-:S02]  /*2f20*/  LOP3.LUT R91, R238, 0x3f, RZ, 0xc0, !PT ;  /* 0x0000003fee5b7812 */ /* 0x001fc400078ec0ff */
[----:B------:R-:W-:-:S03]  /*2f30*/  SHF.R.S32.HI R89, RZ, 0x7, R238 ;  /* 0x00000007ff597819 */ /* 0x000fc600000114ee */
[----:B------:R-:W-:Y:S01]  /*2f40*/  IMAD.SHL.U32 R218, R91, 0x2, RZ ;  /* 0x000000025bda7824 */ /* 0x000fe200078e00ff */
[----:B------:R-:W-:-:S04]  /*2f50*/  SGXT R89, R89, 0x1 ;  /* 0x000000015959781a */ /* 0x000fc80000000200 */
[----:B------:R-:W-:Y:S02]  /*2f60*/  LOP3.LUT R218, R218, 0x90, R89, 0x78, !PT ;  /* 0x00000090dada7812 */ /* 0x000fe400078e7859 */
[----:B------:R-:W-:-:S05]  /*2f70*/  LOP3.LUT R89, R238, 0x40, RZ, 0xc0, !PT ;  /* 0x00000040ee597812 */ /* 0x000fca00078ec0ff */
[----:B------:R-:W-:Y:S01]  /*2f80*/  IMAD R218, R89, 0x80, R218 ;  /* 0x0000008059da7824 */ /* 0x000fe200078e02da */
[----:B------:R-:W-:Y:S04]  /*2f90*/  BAR.SYNC.DEFER_BLOCKING 0x0 ;  /* 0x0000000000007b1d */ /* 0x000fe80000010000 */
[C---:B------:R-:W-:Y:S02]  /*2fa0*/  LOP3.LUT R9, R218.reuse, 0x20, RZ, 0x3c, !PT ;  /* 0x00000020da097812 */ /* 0x040fe400078e3cff */
[----:B-1----:R-:W-:Y:S01]  /*2fb0*/  LOP3.LUT R11, R218, 0x40, RZ, 0x3c, !PT ;  /* 0x00000040da0b7812 */ /* 0x002fe200078e3cff */
[----:B------:R-:W-:Y:S04]  /*2fc0*/  STS.U16 [R218+UR7+0x8c00], R100 ;  /* 0x008c0064da007988 */ /* 0x000fe80008000407 */
[----:B------:R-:W-:Y:S04]  /*2fd0*/  STS.U16 [R218+UR7+0x9000], R111 ;  /* 0x0090006fda007988 */ /* 0x000fe80008000407 */
[----:B------:R-:W-:Y:S01]  /*2fe0*/  STS.U16 [R218+UR7+0x9400], R112 ;  /* 0x00940070da007988 */ /* 0x000fe20008000407 */
[----:B------:R-:W-:-:S04]  /*2ff0*/  USHF.L.U32 UR5, UR43, 0x8, URZ ;  /* 0x000000082b057899 */ /* 0x000fc8000800063f */
[----:B------:R-:W-:-:S04]  /*3000*/  ULOP3.LUT UR5, UR5, 0x400, URZ, 0xc0, !UPT ;  /* 0x0000040005057892 */ /* 0x000fc8000f8ec03f */
[----:B------:R-:W-:-:S04]  /*3010*/  ULEA.HI UR5, UR7, UR5, URZ, 0x1c ;  /* 0x0000000507057291 */ /* 0x000fc8000f8fe03f */
[----:B------:R-:W-:Y:S01]  /*3020*/  ULOP3.LUT UR16, UR5, 0x3fff, URZ, 0xc0, !UPT ;  /* 0x00003fff05107892 */ /* 0x000fe2000f8ec03f */
[----:B------:R-:W-:Y:S01]  /*3030*/  UMOV UR17, 0x40000040 ;  /* 0x4000004000117882 */ /* 0x000fe20000000000 */
[----:B--2---:R-:W-:Y:S04]  /*3040*/  STS.U16 [R218+UR7+0x8000], R104 ;  /* 0x00800068da007988 */ /* 0x004fe80008000407 */
[----:B----4-:R0:W-:Y:S02]  /*3050*/  STS.U16 [R218+UR7+0x8400], R7 ;  /* 0x00840007da007988 */ /* 0x0101e40008000407 */
[----:B0-----:R-:W-:Y:S02]  /*3060*/  LOP3.LUT R7, R218, 0x60, RZ, 0x3c, !PT ;  /* 0x00000060da077812 */ /* 0x001fe400078e3cff */
[----:B---3--:R-:W-:Y:S04]  /*3070*/  STS.U16 [R218+UR7+0x9800], R115 ;  /* 0x00980073da007988 */ /* 0x008fe80008000407 */
        /* <DEDUP_REMOVED lines=20> */
[----:B------:R-:W-:Y:S04]  /*31c0*/  STS.U16 [R7+UR7+0x8b00], R214 ;  /* 0x008b00d607007988 */ /* 0x000fe80008000407 */
[----:B------:R-:W-:Y:S04]  /*31d0*/  STS.U16 [R7+UR7+0x8f00], R8 ;  /* 0x008f000807007988 */ /* 0x000fe80008000407 */
[----:B------:R1:W-:Y:S04]  /*31e0*/  STS.U16 [R7+UR7+0x9300], R10 ;  /* 0x0093000a07007988 */ /* 0x0003e80008000407 */
[----:B------:R-:W-:Y:S04]  /*31f0*/  STS.U16 [R7+UR7+0x9700], R12 ;  /* 0x0097000c07007988 */ /* 0x000fe80008000407 */
[----:B------:R2:W-:Y:S04]  /*3200*/  STS.U16 [R7+UR7+0x9b00], R14 ;  /* 0x009b000e07007988 */ /* 0x0005e80008000407 */
[----:B------:R3:W-:Y:S01]  /*3210*/  STS.U16 [R7+UR7+0x9f00], R16 ;  /* 0x009f001007007988 */ /* 0x0007e20008000407 */
[----:B------:R4:W-:Y:S06]  /*3220*/  MEMBAR.ALL.CTA ;  /* 0x0000000000007992 */ /* 0x0009ec0000008000 */
[----:B----4-:R-:W4:Y:S02]  /*3230*/  FENCE.VIEW.ASYNC.S ;  /* 0x00000000000073c6 */ /* 0x010f240000000000 */
[----:B----4-:R-:W-:Y:S06]  /*3240*/  BAR.SYNC.DEFER_BLOCKING 0x0 ;  /* 0x0000000000007b1d */ /* 0x010fec0000010000 */
[----:B0-----:R-:W-:-:S06]  /*3250*/  WARPGROUP.ARRIVE ;  /* 0x00000000000079c5 */ /* 0x001fcc0000000000 */
[----:B------:R-:W-:Y:S01]  /*3260*/  HGMMA.64x64x16.F32 R88, gdesc[UR16].tnspA, RZ, !UPT ;  /* 0x20e00000105879f0 */ /* 0x000fe2000c7008ff */
[----:B------:R-:W-:Y:S01]  /*3270*/  UIADD3 UR8, UP0, UR16, 0x80, URZ ;  /* 0x0000008010087890 */ /* 0x000fe2000ff1e03f */
[----:B------:R-:W-:-:S03]  /*3280*/  UMOV UR5, URZ ;  /* 0x0000003f00057c82 */ /* 0x000fc60008000000 */
[----:B------:R-:W-:-:S04]  /*3290*/  UIADD3.X UR9, UR5, 0x40000040, URZ, UP0, !UPT ;  /* 0x4000004005097890 */ /* 0x000fc800087fe43f */
[----:B------:R-:W-:-:S05]  /*32a0*/  UIADD3.64 UR20, UR8, 0x80, URZ ;  /* 0x0000008008147897 */ /* 0x000fca000fffe03f */
[----:B------:R-:W-:Y:S01]  /*32b0*/  HGMMA.64x64x16.F32 R88, gdesc[UR8].tnspA, R88 ;  /* 0x20e00000085879f0 */ /* 0x000fe20008700858 */
[----:B------:R-:W-:-:S03]  /*32c0*/  UIADD3.64 UR24, UR8, 0x100, URZ ;  /* 0x0000010008187897 */ /* 0x000fc6000fffe03f */
[----:B------:R-:W-:Y:S01]  /*32d0*/  HGMMA.64x64x16.F32 R88, gdesc[UR20].tnspA, R88 ;  /* 0x20e00000145879f0 */ /* 0x000fe20008700858 */
        /* <DEDUP_REMOVED lines=8> */
[----:B-1----:R-:W-:-:S04]  /*3360*/  IMAD.WIDE R10, R0, 0x2, R216 ;  /* 0x00000002000a7825 */ /* 0x002fc800078e02d8 */
[C---:B------:R-:W-:Y:S01]  /*3370*/  IMAD.WIDE R222, R0.reuse, 0x2, R170 ;  /* 0x0000000200de7825 */ /* 0x040fe200078e02aa */
[----:B------:R0:W4:Y:S03]  /*3380*/  LDG.E.U16 R13, desc[UR40][R10.64] ;  /* 0x000000280a0d7981 */ /* 0x000126000c1e1500 */
[C---:B--2---:R-:W-:Y:S01]  /*3390*/  IMAD.WIDE R14, R0.reuse, 0x2, R168 ;  /* 0x00000002000e7825 */ /* 0x044fe200078e02a8 */
[----:B------:R1:W2:Y:S03]  /*33a0*/  LDG.E.U16 R12, desc[UR40][R222.64] ;  /* 0x00000028de0c7981 */ /* 0x0002a6000c1e1500 */
[C---:B---3--:R-:W-:Y:S02]  /*33b0*/  IMAD.WIDE R16, R0.reuse, 0x2, R164 ;  /* 0x0000000200107825 */ /* 0x048fe400078e02a4 */
[----:B------:R-:W3:Y:S02]  /*33c0*/  LDG.E.U16 R14, desc[UR40][R14.64] ;  /* 0x000000280e0e7981 */ /* 0x000ee4000c1e1500 */
[----:B0-----:R-:W-:-:S02]  /*33d0*/  IMAD.WIDE R10, R0, 0x2, R166 ;  /* 0x00000002000a7825 */ /* 0x001fc400078e02a6 */
[----:B------:R-:W2:Y:S02]  /*33e0*/  LDG.E.U16 R16, desc[UR40][R16.64] ;  /* 0x0000002810107981 */ /* 0x000ea4000c1e1500 */
[----:B------:R-:W-:-:S04]  /*33f0*/  IMAD.WIDE R224, R0, 0x2, R160 ;  /* 0x0000000200e07825 */ /* 0x000fc800078e02a0 */
[C---:B-1----:R-:W-:Y:S01]  /*3400*/  IMAD.WIDE R222, R0.reuse, 0x2, R156 ;  /* 0x0000000200de7825 */ /* 0x042fe200078e029c */
[----:B------:R0:W2:Y:S03]  /*3410*/  LDG.E.U16 R15, desc[UR40][R10.64] ;  /* 0x000000280a0f7981 */ /* 0x0000a6000c1e1500 */
[C---:B------:R-:W-:Y:S01]  /*3420*/  IMAD.WIDE R220, R0.reuse, 0x2, R162 ;  /* 0x0000000200dc7825 */ /* 0x040fe200078e02a2 */
[----:B------:R1:W2:Y:S03]  /*3430*/  LDG.E.U16 R17, desc[UR40][R224.64] ;  /* 0x00000028e0117981 */ /* 0x0002a6000c1e1500 */
[C---:B------:R-:W-:Y:S01]  /*3440*/  IMAD.WIDE R226, R0.reuse, 0x2, R148 ;  /* 0x0000000200e27825 */ /* 0x040fe200078e0294 */
[----:B------:R1:W2:Y:S03]  /*3450*/  LDG.E.U16 R214, desc[UR40][R222.64] ;  /* 0x00000028ded67981 */ /* 0x0002a6000c1e1500 */
[C---:B0-----:R-:W-:Y:S01]  /*3460*/  IMAD.WIDE R10, R0.reuse, 0x2, R154 ;  /* 0x00000002000a7825 */ /* 0x041fe200078e029a */
[----:B------:R-:W2:Y:S03]  /*3470*/  LDG.E.U16 R220, desc[UR40][R220.64] ;  /* 0x00000028dcdc7981 */ /* 0x000ea6000c1e1500 */
[----:B-1----:R-:W-:-:S02]  /*3480*/  IMAD.WIDE R224, R0, 0x2, R146 ;  /* 0x0000000200e07825 */ /* 0x002fc400078e0292 */
[----:B------:R-:W2:Y:S02]  /*3490*/  LDG.E.U16 R11, desc[UR40][R10.64] ;  /* 0x000000280a0b7981 */ /* 0x000ea4000c1e1500 */
[C---:B------:R-:W-:Y:S02]  /*34a0*/  IMAD.WIDE R222, R0.reuse, 0x2, R144 ;  /* 0x0000000200de7825 */ /* 0x040fe400078e0290 */
[----:B------:R-:W2:Y:S02]  /*34b0*/  LDG.E.U16 R221, desc[UR40][R226.64] ;  /* 0x00000028e2dd7981 */ /* 0x000ea4000c1e1500 */
[C---:B------:R-:W-:Y:S02]  /*34c0*/  IMAD.WIDE R8, R0.reuse, 0x2, R172 ;  /* 0x0000000200087825 */ /* 0x040fe400078e02ac */
[----:B------:R-:W2:Y:S02]  /*34d0*/  LDG.E.U16 R7, desc[UR40][R222.64] ;  /* 0x00000028de077981 */ /* 0x000ea4000c1e1500 */
[----:B------:R-:W-:-:S02]  /*34e0*/  IMAD.WIDE R228, R0, 0x2, R158 ;  /* 0x0000000200e47825 */ /* 0x000fc400078e029e */
[----:B------:R0:W2:Y:S01]  /*34f0*/  LDG.E.U16 R10, desc[UR40][R224.64] ;  /* 0x00000028e00a7981 */ /* 0x0000a2000c1e1500 */
[----:B------:R-:W-:Y:S01]  /*3500*/  HGMMA.64x64x16.F32 R88, gdesc[UR12].tnspA, R88, gsb0 ;  /* 0x20e000000c5879f0 */ /* 0x000fe20008000858 */
[C---:B------:R-:W-:Y:S02]  /*3510*/  IMAD.WIDE R232, R0.reuse, 0x2, R150 ;  /* 0x0000000200e87825 */ /* 0x040fe400078e0296 */
[----:B------:R-:W3:Y:S02]  /*3520*/  LDG.E.U16 R9, desc[UR40][R8.64] ;  /* 0x0000002808097981 */ /* 0x000ee4000c1e1500 */
[C---:B0-----:R-:W-:Y:S02]  /*3530*/  IMAD.WIDE R224, R0.reuse, 0x2, R140 ;  /* 0x0000000200e07825 */ /* 0x041fe400078e028c */
[----:B------:R-:W2:Y:S02]  /*3540*/  LDG.E.U16 R228, desc[UR40][R228.64] ;  /* 0x00000028e4e47981 */ /* 0x000ea4000c1e1500 */
[----:B------:R-:W-:-:S02]  /*3550*/  IMAD.WIDE R222, R0, 0x2, R142 ;  /* 0x0000000200de7825 */ /* 0x000fc400078e028e */
[----:B------:R-:W2:Y:S02]  /*3560*/  LDG.E.U16 R8, desc[UR40][R232.64] ;  /* 0x00000028e8087981 */ /* 0x000ea4000c1e1500 */
[C---:B------:R-:W-:Y:S02]  /*3570*/  IMAD.WIDE R226, R0.reuse, 0x2, R138 ;  /* 0x0000000200e27825 */ /* 0x040fe400078e028a */
[----:B------:R0:W2:Y:S02]  /*3580*/  LDG.E.U16 R229, desc[UR40][R222.64] ;  /* 0x00000028dee57981 */ /* 0x0000a4000c1e1500 */
[----:B------:R-:W-:-:S04]  /*3590*/  IMAD.WIDE R218, R0, 0x2, R174 ;  /* 0x0000000200da7825 */ /* 0x000fc800078e02ae */
[C---:B------:R-:W-:Y:S01]  /*35a0*/  IMAD.WIDE R236, R0.reuse, 0x2, R152 ;  /* 0x0000000200ec7825 */ /* 0x040fe200078e0298 */
[----:B------:R1:W2:Y:S04]  /*35b0*/  LDG.E.U16 R232, desc[UR40][R224.64] ;  /* 0x00000028e0e87981 */ /* 0x0002a8000c1e1500 */
[----:B------:R1:W2:Y:S01]  /*35c0*/  LDG.E.U16 R233, desc[UR40][R226.64] ;  /* 0x00000028e2e97981 */ /* 0x0002a2000c1e1500 */
[----:B0-----:R-:W-:-:S03]  /*35d0*/  IMAD.WIDE R222, R0, 0x2, R136 ;  /* 0x0000000200de7825 */ /* 0x001fc600078e0288 */
[----:B------:R-:W2:Y:S01]  /*35e0*/  LDG.E.U16 R218, desc[UR40][R218.64] ;  /* 0x00000028dada7981 */ /* 0x000ea2000c1e1500 */
[----:B-1----:R-:W-:-:S04]  /*35f0*/  IMAD.WIDE R224, R0, 0x2, R134 ;  /* 0x0000000200e07825 */ /* 0x002fc800078e0286 */
[C---:B------:R-:W-:Y:S01]  /*3600*/  IMAD.WIDE R226, R0.reuse, 0x2, R132 ;  /* 0x0000000200e27825 */ /* 0x040fe200078e0284 */
[----:B------:R-:W2:Y:S04]  /*3610*/  LDG.E.U16 R219, desc[UR40][R236.64] ;  /* 0x00000028ecdb7981 */ /* 0x000ea8000c1e1500 */
[----:B------:R0:W2:Y:S04]  /*3620*/  LDG.E.U16 R240, desc[UR40][R226.64] ;  /* 0x00000028e2f07981 */ /* 0x0000a8000c1e1500 */
[----:B------:R1:W2:Y:S04]  /*3630*/  LDG.E.U16 R237, desc[UR40][R224.64] ;  /* 0x00000028e0ed7981 */ /* 0x0002a8000c1e1500 */
[----:B------:R1:W2:Y:S01]  /*3640*/  LDG.E.U16 R236, desc[UR40][R222.64] ;  /* 0x00000028deec7981 */ /* 0x0002a2000c1e1500 */
[----:B0-----:R-:W-:-:S04]  /*3650*/  IMAD.WIDE R226, R0, 0x2, R126 ;  /* 0x0000000200e27825 */ /* 0x001fc800078e027e */
[C---:B-1----:R-:W-:Y:S01]  /*3660*/  IMAD.WIDE R224, R0.reuse, 0x2, R128 ;  /* 0x0000000200e07825 */ /* 0x042fe200078e0280 */
[----:B------:R0:W2:Y:S03]  /*3670*/  LDG.E.U16 R243, desc[UR40][R226.64] ;  /* 0x00000028e2f37981 */ /* 0x0000a6000c1e1500 */
[C---:B------:R-:W-:Y:S01]  /*3680*/  IMAD.WIDE R222, R0.reuse, 0x2, R130 ;  /* 0x0000000200de7825 */ /* 0x040fe200078e0282 */
        /* <DEDUP_REMOVED lines=9> */
[C---:B-1----:R-:W-:Y:S02]  /*3720*/  IMAD.WIDE R224, R0.reuse, 0x2, R20 ;  /* 0x0000000200e07825 */ /* 0x042fe400078e0214 */
[----:B------:R-:W2:Y:S02]  /*3730*/  LDG.E.U16 R226, desc[UR40][R226.64] ;  /* 0x00000028e2e27981 */ /* 0x000ea4000c1e1500 */
[----:B------:R-:W-:Y:S02]  /*3740*/  IMAD.WIDE R222, R0, 0x2, R22 ;  /* 0x0000000200de7825 */ /* 0x000fe400078e0216 */
[----:B------:R0:W2:Y:S04]  /*3750*/  LDG.E.U16 R224, desc[UR40][R224.64] ;  /* 0x00000028e0e07981 */ /* 0x0000a8000c1e1500 */
[----:B------:R1:W2:Y:S01]  /*3760*/  LDG.E.U16 R223, desc[UR40][R222.64] ;  /* 0x00000028dedf7981 */ /* 0x0002a2000c1e1500 */
[----:B------:R-:W-:-:S02]  /*3770*/  WARPGROUP.DEPBAR.LE gsb0, 0x0 ;  /* 0x00008000000079c5 */ /* 0x000fc40000010000 */
[----:B0-----:R-:W-:Y:S01]  /*3780*/  FMUL R225, R89, UR42 ;  /* 0x0000002a59e17c20 */ /* 0x001fe20008400000 */
[----:B-1----:R-:W-:-:S05]  /*3790*/  FMUL R222, R88, UR42 ;  /* 0x0000002a58de7c20 */ /* 0x002fca0008400000 */
[----:B------:R-:W-:Y:S01]  /*37a0*/  FMNMX R222, R222, R225, !PT ;  /* 0x000000e1dede7209 */ /* 0x000fe20007800000 */
[----:B------:R-:W-:-:S05]  /*37b0*/  FMUL R225, R92, UR42 ;  /* 0x0000002a5ce17c20 */ /* 0x000fca0008400000 */
        /* <DEDUP_REMOVED lines=26> */
[----:B------:R-:W-:-:S05]  /*3960*/  FMNMX R225, R222, R225, !PT ;  /* 0x000000e1dee17209 */ /* 0x000fca0007800000 */
[----:B------:R-:W0:Y:S01]  /*3970*/  SHFL.BFLY PT, R222, R225, 0x2, 0x1f ;  /* 0x0c401f00e1de7f89 */ /* 0x000e2200000e0000 */
[----:B------:R-:W-:Y:S01]  /*3980*/  FMUL R227, R90, UR42 ;  /* 0x0000002a5ae37c20 */ /* 0x000fe20008400000 */
[----:B------:R-:W-:-:S05]  /*3990*/  FMUL R251, R91, UR42 ;  /* 0x0000002a5bfb7c20 */ /* 0x000fca0008400000 */
[----:B------:R-:W-:Y:S01]  /*39a0*/  FMNMX R227, R227, R251, !PT ;  /* 0x000000fbe3e37209 */ /* 0x000fe20007800000 */
[----:B------:R-:W-:-:S05]  /*39b0*/  FMUL R251, R94, UR42 ;  /* 0x0000002a5efb7c20 */ /* 0x000fca0008400000 */
[----:B------:R-:W-:Y:S01]  /*39c0*/  FMNMX R227, R251, R227, !PT ;  /* 0x000000e3fbe37209 */ /* 0x000fe20007800000 */
[----:B------:R-:W-:-:S05]  /*39d0*/  FMUL R251, R95, UR42 ;  /* 0x0000002a5ffb7c20 */ /* 0x000fca0008400000 */
[----:B------:R-:W-:Y:S02]  /*39e0*/  FMNMX R227, R251, R227, !PT ;  /* 0x000000e3fbe37209 */ /* 0x000fe40007800000 */
[----:B0-----:R-:W-:Y:S01]  /*39f0*/  FMNMX R222, R225, R222, !PT ;  /* 0x000000dee1de7209 */ /* 0x001fe20007800000 */
[----:B------:R-:W-:Y:S01]  /*3a00*/  FMUL R225, R98, UR42 ;  /* 0x0000002a62e17c20 */ /* 0x000fe20008400000 */
[----:B------:R-:W-:-:S04]  /*3a10*/  FMUL R251, R99, UR42 ;  /* 0x0000002a63fb7c20 */ /* 0x000fc80008400000 */
[----:B------:R-:W-:Y:S02]  /*3a20*/  FMNMX R227, R225, R227, !PT ;  /* 0x000000e3e1e37209 */ /* 0x000fe40007800000 */
[----:B------:R-:W0:Y:S02]  /*3a30*/  SHFL.BFLY PT, R225, R222, 0x1, 0x1f ;  /* 0x0c201f00dee17f89 */ /* 0x000e2400000e0000 */
[----:B------:R-:W-:Y:S01]  /*3a40*/  FMNMX R227, R251, R227, !PT ;  /* 0x000000e3fbe37209 */ /* 0x000fe20007800000 */
[----:B------:R-:W-:-:S05]  /*3a50*/  FMUL R251, R102, UR42 ;  /* 0x0000002a66fb7c20 */ /* 0x000fca0008400000 */
[----:B------:R-:W-:Y:S01]  /*3a60*/  FMNMX R227, R251, R227, !PT ;  /* 0x000000e3fbe37209 */ /* 0x000fe20007800000 */
[----:B------:R-:W-:-:S05]  /*3a70*/  FMUL R251, R103, UR42 ;  /* 0x0000002a67fb7c20 */ /* 0x000fca0008400000 */
[----:B------:R-:W-:Y:S01]  /*3a80*/  FMNMX R227, R251, R227, !PT ;  /* 0x000000e3fbe37209 */ /* 0x000fe20007800000 */
[----:B------:R-:W-:-:S05]  /*3a90*/  FMUL R251, R106, UR42 ;  /* 0x0000002a6afb7c20 */ /* 0x000fca0008400000 */
[----:B------:R-:W-:Y:S02]  /*3aa0*/  FMNMX R227, R251, R227, !PT ;  /* 0x000000e3fbe37209 */ /* 0x000fe40007800000 */
[----:B0-----:R-:W-:Y:S01]  /*3ab0*/  FMNMX R222, R222, R225, !PT ;  /* 0x000000e1dede7209 */ /* 0x001fe20007800000 */
[----:B------:R-:W-:-:S03]  /*3ac0*/  FMUL R225, R107, UR42 ;  /* 0x0000002a6be17c20 */ /* 0x000fc60008400000 */
[----:B------:R-:W-:Y:S02]  /*3ad0*/  FMNMX R222, R222, R3, !PT ;  /* 0x00000003dede7209 */ /* 0x000fe40007800000 */
[----:B------:R-:W-:Y:S01]  /*3ae0*/  FMNMX R227, R225, R227, !PT ;  /* 0x000000e3e1e37209 */ /* 0x000fe20007800000 */
[----:B------:R-:W-:Y:S02]  /*3af0*/  FMUL R225, R110, UR42 ;  /* 0x0000002a6ee17c20 */ /* 0x000fe40008400000 */
[----:B------:R-:W-:-:S03]  /*3b00*/  FFMA R88, R88, UR42, -R222 ;  /* 0x0000002a58587c23 */ /* 0x000fc600080008de */
[----:B------:R-:W-:Y:S01]  /*3b10*/  FMNMX R225, R225, R227, !PT ;  /* 0x000000e3e1e17209 */ /* 0x000fe20007800000 */
[----:B------:R-:W-:Y:S01]  /*3b20*/  FMUL R227, R88, 1.4426950216293334961 ;  /* 0x3fb8aa3b58e37820 */ /* 0x000fe20000400000 */
[----:B------:R-:W-:Y:S01]  /*3b30*/  FMUL R88, R111, UR42 ;  /* 0x0000002a6f587c20 */ /* 0x000fe20008400000 */
[----:B------:R-:W-:-:S04]  /*3b40*/  FFMA R89, R89, UR42, -R222 ;  /* 0x0000002a59597c23 */ /* 0x000fc800080008de */
[----:B------:R-:W-:Y:S01]  /*3b50*/  FMNMX R88, R88, R225, !PT ;  /* 0x000000e158587209 */ /* 0x000fe20007800000 */
[----:B------:R-:W-:Y:S01]  /*3b60*/  FMUL R225, R89, 1.4426950216293334961 ;  /* 0x3fb8aa3b59e17820 */ /* 0x000fe20000400000 */
        /* <DEDUP_REMOVED lines=9> */
[----:B------:R-:W-:-:S04]  /*3c00*/  FFMA R92, R92, UR42, -R222 ;  /* 0x0000002a5c5c7c23 */ /* 0x000fc800080008de */
[----:B------:R-:W-:-:S04]  /*3c10*/  FMUL R92, R92, 1.4426950216293334961 ;  /* 0x3fb8aa3b5c5c7820 */ /* 0x000fc80000400000 */
[----:B------:R1:W-:Y:S01]  /*3c20*/  MUFU.EX2 R245, R92 ;  /* 0x0000005c00f57308 */ /* 0x0003e20000000800 */
[----:B0-----:R-:W-:-:S05]  /*3c30*/  FMNMX R88, R88, R89, !PT ;  /* 0x0000005958587209 */ /* 0x001fca0007800000 */
[----:B------:R-:W0:Y:S01]  /*3c40*/  SHFL.BFLY PT, R89, R88, 0x1, 0x1f ;  /* 0x0c201f0058597f89 */ /* 0x000e2200000e0000 */
[--C-:B-1----:R-:W-:Y:S01]  /*3c50*/  FFMA R92, R100, UR42, -R222.reuse ;  /* 0x0000002a645c7c23 */ /* 0x102fe200080008de */
[----:B------:R-:W-:-:S03]  /*3c60*/  FFMA R112, R112, UR42, -R222 ;  /* 0x0000002a70707c23 */ /* 0x000fc600080008de */
[----:B------:R-:W-:Y:S01]  /*3c70*/  FMUL R92, R92, 1.4426950216293334961 ;  /* 0x3fb8aa3b5c5c7820 */ /* 0x000fe20000400000 */
[----:B------:R-:W-:-:S03]  /*3c80*/  FFMA R104, R104, UR42, -R222 ;  /* 0x0000002a68687c23 */ /* 0x000fc600080008de */
[----:B------:R1:W-:Y:S01]  /*3c90*/  MUFU.EX2 R5, R92 ;  /* 0x0000005c00057308 */ /* 0x0003e20000000800 */
[----:B------:R-:W-:Y:S01]  /*3ca0*/  FMUL R112, R112, 1.4426950216293334961 ;  /* 0x3fb8aa3b70707820 */ /* 0x000fe20000400000 */
[----:B------:R-:W-:Y:S01]  /*3cb0*/  FMUL R104, R104, 1.4426950216293334961 ;  /* 0x3fb8aa3b68687820 */ /* 0x000fe20000400000 */
[----:B-1----:R-:W-:-:S04]  /*3cc0*/  FFMA R92, R113, UR42, -R222 ;  /* 0x0000002a715c7c23 */ /* 0x002fc800080008de */
[----:B------:R-:W-:Y:S01]  /*3cd0*/  FMUL R92, R92, 1.4426950216293334961 ;  /* 0x3fb8aa3b5c5c7820 */ /* 0x000fe20000400000 */
[----:B------:R-:W-:Y:S01]  /*3ce0*/  MUFU.EX2 R113, R112 ;  /* 0x0000007000717308 */ /* 0x000fe20000000800 */
[----:B0-----:R-:W-:Y:S01]  /*3cf0*/  FMNMX R89, R88, R89, !PT ;  /* 0x0000005958597209 */ /* 0x001fe20007800000 */
[----:B------:R-:W-:Y:S01]  /*3d00*/  FFMA R108, R108, UR42, -R222 ;  /* 0x0000002a6c6c7c23 */ /* 0x000fe200080008de */
[----:B------:R-:W-:-:S05]  /*3d10*/  FADD R88, -R222, R3 ;  /* 0x00000003de587221 */ /* 0x000fca0000000100 */
[----:B------:R0:W-:Y:S01]  /*3d20*/  MUFU.EX2 R112, R92 ;  /* 0x0000005c00707308 */ /* 0x0001e20000000800 */
[----:B------:R-:W-:Y:S01]  /*3d30*/  FMUL R108, R108, 1.4426950216293334961 ;  /* 0x3fb8aa3b6c6c7820 */ /* 0x000fe20000400000 */
[----:B------:R-:W-:-:S06]  /*3d40*/  FMUL R88, R88, 1.4426950216293334961 ;  /* 0x3fb8aa3b58587820 */ /* 0x000fcc0000400000 */
[----:B------:R1:W-:Y:S01]  /*3d50*/  MUFU.EX2 R252, R104 ;  /* 0x0000006800fc7308 */ /* 0x0003e20000000800 */
[C---:B0-----:R-:W-:Y:S02]  /*3d60*/  LOP3.LUT R92, R238.reuse, 0xff, RZ, 0xc0, !PT ;  /* 0x000000ffee5c7812 */ /* 0x041fe400078ec0ff */
[----:B-1----:R-:W-:Y:S02]  /*3d70*/  FMNMX R104, R89, R6, !PT ;  /* 0x0000000659687209 */ /* 0x002fe40007800000 */
[----:B------:R-:W-:Y:S01]  /*3d80*/  LOP3.LUT R89, R238, 0xc0, RZ, 0xc0, !PT ;  /* 0x000000c0ee597812 */ /* 0x000fe200078ec0ff */
[----:B------:R-:W-:Y:S02]  /*3d90*/  IMAD.SHL.U32 R92, R92, 0x2, RZ ;  /* 0x000000025c5c7824 */ /* 0x000fe400078e00ff */
[----:B------:R-:W-:Y:S01]  /*3da0*/  MUFU.EX2 R244, R227 ;  /* 0x000000e300f47308 */ /* 0x000fe20000000800 */
[----:B------:R-:W-:-:S07]  /*3db0*/  SHF.R.U32.HI R89, RZ, 0x2, R89 ;  /* 0x00000002ff597819 */ /* 0x000fce0000011659 */
[----:B------:R-:W-:Y:S01]  /*3dc0*/  MUFU.EX2 R227, R108 ;  /* 0x0000006c00e37308 */ /* 0x000fe20000000800 */
[----:B------:R0:W-:Y:S01]  /*3dd0*/  STL [R1+0x60], R239 ;  /* 0x000060ef01007387 */ /* 0x0001e20000100800 */
[--C-:B------:R-:W-:Y:S01]  /*3de0*/  FFMA R105, R105, UR42, -R222.reuse ;  /* 0x0000002a69697c23 */ /* 0x100fe200080008de */
[----:B------:R-:W-:Y:S01]  /*3df0*/  FFMA R116, R116, UR42, -R222 ;  /* 0x0000002a74747c23 */ /* 0x000fe200080008de */
[--C-:B------:R-:W-:Y:S01]  /*3e00*/  FFMA R91, R91, UR42, -R104.reuse ;  /* 0x0000002a5b5b7c23 */ /* 0x100fe20008000868 */
[----:B------:R-:W-:-:S03]  /*3e10*/  FFMA R94, R94, UR42, -R104 ;  /* 0x0000002a5e5e7c23 */ /* 0x000fc60008000868 */
[----:B------:R1:W2:Y:S01]  /*3e20*/  MUFU.EX2 R108, R88 ;  /* 0x00000058006c7308 */ /* 0x0002a20000000800 */
[--C-:B------:R-:W-:Y:S01]  /*3e30*/  FFMA R95, R95, UR42, -R104.reuse ;  /* 0x0000002a5f5f7c23 */ /* 0x100fe20008000868 */
[--C-:B------:R-:W-:Y:S01]  /*3e40*/  FFMA R98, R98, UR42, -R104.reuse ;  /* 0x0000002a62627c23 */ /* 0x100fe20008000868 */
[--C-:B------:R-:W-:Y:S01]  /*3e50*/  FFMA R99, R99, UR42, -R104.reuse ;  /* 0x0000002a63637c23 */ /* 0x100fe20008000868 */
[--C-:B------:R-:W-:Y:S01]  /*3e60*/  FFMA R110, R110, UR42, -R104.reuse ;  /* 0x0000002a6e6e7c23 */ /* 0x100fe20008000868 */
[--C-:B------:R-:W-:Y:S01]  /*3e70*/  FFMA R111, R111, UR42, -R104.reuse ;  /* 0x0000002a6f6f7c23 */ /* 0x100fe20008000868 */
[--C-:B------:R-:W-:Y:S01]  /*3e80*/  FFMA R114, R114, UR42, -R104.reuse ;  /* 0x0000002a72727c23 */ /* 0x100fe20008000868 */
[--C-:B------:R-:W-:Y:S01]  /*3e90*/  FFMA R115, R115, UR42, -R104.reuse ;  /* 0x0000002a73737c23 */ /* 0x100fe20008000868 */
[----:B0-----:R0:W-:Y:S01]  /*3ea0*/  MUFU.EX2 R239, R225 ;  /* 0x000000e100ef7308 */ /* 0x0011e20000000800 */
[----:B-1----:R-:W-:Y:S01]  /*3eb0*/  LOP3.LUT R88, R92, R89, RZ, 0x3c, !PT ;  /* 0x000000595c587212 */ /* 0x002fe200078e3cff */
[----:B------:R-:W-:Y:S01]  /*3ec0*/  BAR.SYNC.DEFER_BLOCKING 0x0 ;  /* 0x0000000000007b1d */ /* 0x000fe20000010000 */
[----:B------:R-:W-:-:S04]  /*3ed0*/  FFMA R89, R106, UR42, -R104 ;  /* 0x0000002a6a597c23 */ /* 0x000fc80008000868 */
[----:B------:R-:W-:Y:S01]  /*3ee0*/  FMUL R89, R89, 1.4426950216293334961 ;  /* 0x3fb8aa3b59597820 */ /* 0x000fe20000400000 */
[----:B0-----:R-:W-:Y:S01]  /*3ef0*/  FFMA R225, R109, UR42, -R222 ;  /* 0x0000002a6de17c23 */ /* 0x001fe200080008de */
[--C-:B------:R-:W-:Y:S01]  /*3f00*/  FFMA R109, R90, UR42, -R104.reuse ;  /* 0x0000002a5a6d7c23 */ /* 0x100fe20008000868 */
[----:B------:R-:W-:Y:S01]  /*3f10*/  FFMA R90, R107, UR42, -R104 ;  /* 0x0000002a6b5a7c23 */ /* 0x000fe20008000868 */
[--C-:B------:R-:W-:Y:S01]  /*3f20*/  FFMA R93, R93, UR42, -R222.reuse ;  /* 0x0000002a5d5d7c23 */ /* 0x100fe200080008de */
[----:B------:R0:W-:Y:S01]  /*3f30*/  MUFU.EX2 R107, R89 ;  /* 0x00000059006b7308 */ /* 0x0001e20000000800 */
[--C-:B------:R-:W-:Y:S01]  /*3f40*/  FFMA R96, R96, UR42, -R222.reuse ;  /* 0x0000002a60607c23 */ /* 0x100fe200080008de */
[--C-:B------:R-:W-:Y:S01]  /*3f50*/  FFMA R97, R97, UR42, -R222.reuse ;  /* 0x0000002a61617c23 */ /* 0x100fe200080008de */
[--C-:B------:R-:W-:Y:S01]  /*3f60*/  FFMA R101, R101, UR42, -R222.reuse ;  /* 0x0000002a65657c23 */ /* 0x100fe200080008de */
[----:B------:R-:W-:Y:S01]  /*3f70*/  FFMA R117, R117, UR42, -R222 ;  /* 0x0000002a75757c23 */ /* 0x000fe200080008de */
[--C-:B------:R-:W-:Y:S01]  /*3f80*/  FFMA R102, R102, UR42, -R104.reuse ;  /* 0x0000002a66667c23 */ /* 0x100fe20008000868 */
[--C-:B------:R-:W-:Y:S01]  /*3f90*/  FFMA R103, R103, UR42, -R104.reuse ;  /* 0x0000002a67677c23 */ /* 0x100fe20008000868 */
[--C-:B------:R-:W-:Y:S01]  /*3fa0*/  FFMA R118, R118, UR42, -R104.reuse ;  /* 0x0000002a76767c23 */ /* 0x100fe20008000868 */
[----:B------:R-:W-:Y:S01]  /*3fb0*/  FFMA R119, R119, UR42, -R104 ;  /* 0x0000002a77777c23 */ /* 0x000fe20008000868 */
[----:B0-----:R-:W-:Y:S01]  /*3fc0*/  LOP3.LUT R89, R88, 0x40, RZ, 0x3c, !PT ;  /* 0x0000004058597812 */ /* 0x001fe200078e3cff */
[----:B------:R0:W5:Y:S04]  /*3fd0*/  LDL.LU R238, [R1+0x64] ;  /* 0x0000640001ee7983 */ /* 0x0001680000300800 */
[----:B----4-:R-:W-:Y:S04]  /*3fe0*/  STS.U16 [R88+UR7+0x8000], R13 ;  /* 0x0080000d58007988 */ /* 0x010fe80008000407 */
[----:B---3--:R-:W-:Y:S04]  /*3ff0*/  STS.U16 [R88+UR7+0x8400], R9 ;  /* 0x0084000958007988 */ /* 0x008fe80008000407 */
[----:B------:R-:W-:Y:S04]  /*4000*/  STS.U16 [R88+UR7+0x8800], R14 ;  /* 0x0088000e58007988 */ /* 0x000fe80008000407 */
[----:B--2---:R-:W-:Y:S04]  /*4010*/  STS.U16 [R88+UR7+0x8c00], R16 ;  /* 0x008c001058007988 */ /* 0x004fe80008000407 */
        /* <DEDUP_REMOVED lines=27> */
[----:B------:R3:W-:Y:S01]  /*41d0*/  STS.U16 [R89+UR7+0xbe00], R226 ;  /* 0x00be00e259007988 */ /* 0x0007e20008000407 */
[----:B------:R4:W-:Y:S06]  /*41e0*/  MEMBAR.ALL.CTA ;  /* 0x0000000000007992 */ /* 0x0009ec0000008000 */
[----:B----4-:R-:W4:Y:S01]  /*41f0*/  FENCE.VIEW.ASYNC.S ;  /* 0x00000000000073c6 */ /* 0x010f220000000000 */
[----:B------:R-:W-:Y:S01]  /*4200*/  FMUL R105, R105, 1.4426950216293334961 ;  /* 0x3fb8aa3b69697820 */ /* 0x000fe20000400000 */
[----:B-1----:R-:W-:Y:S01]  /*4210*/  FADD R88, -R104, R6 ;  /* 0x0000000668587221 */ /* 0x002fe20000000100 */
[----:B------:R-:W-:Y:S01]  /*4220*/  FMUL R225, R225, 1.4426950216293334961 ;  /* 0x3fb8aa3be1e17820 */ /* 0x000fe20000400000 */
[----:B------:R-:W-:Y:S01]  /*4230*/  FMUL R109, R109, 1.4426950216293334961 ;  /* 0x3fb8aa3b6d6d7820 */ /* 0x000fe20000400000 */
[----:B------:R1:W-:Y:S01]  /*4240*/  MUFU.EX2 R251, R105 ;  /* 0x0000006900fb7308 */ /* 0x0003e20000000800 */
[----:B------:R-:W-:Y:S01]  /*4250*/  FMUL R13, R91, 1.4426950216293334961 ;  /* 0x3fb8aa3b5b0d7820 */ /* 0x000fe20000400000 */
[----:B------:R-:W-:Y:S01]  /*4260*/  FMUL R9, R94, 1.4426950216293334961 ;  /* 0x3fb8aa3b5e097820 */ /* 0x000fe20000400000 */
[----:B------:R-:W-:Y:S01]  /*4270*/  FMUL R14, R95, 1.4426950216293334961 ;  /* 0x3fb8aa3b5f0e7820 */ /* 0x000fe20000400000 */
[----:B------:R-:W-:Y:S01]  /*4280*/  FMUL R16, R98, 1.4426950216293334961 ;  /* 0x3fb8aa3b62107820 */ /* 0x000fe20000400000 */
[----:B------:R-:W-:Y:S01]  /*4290*/  FMUL R17, R99, 1.4426950216293334961 ;  /* 0x3fb8aa3b63117820 */ /* 0x000fe20000400000 */
[----:B------:R-:W-:Y:S01]  /*42a0*/  FMUL R7, R90, 1.4426950216293334961 ;  /* 0x3fb8aa3b5a077820 */ /* 0x000fe20000400000 */
[----:B------:R-:W-:Y:S01]  /*42b0*/  FMUL R110, R110, 1.4426950216293334961 ;  /* 0x3fb8aa3b6e6e7820 */ /* 0x000fe20000400000 */
[----:B------:R-:W-:Y:S01]  /*42c0*/  FMUL R111, R111, 1.4426950216293334961 ;  /* 0x3fb8aa3b6f6f7820 */ /* 0x000fe20000400000 */
[----:B-1----:R-:W-:Y:S01]  /*42d0*/  FMUL R105, R116, 1.4426950216293334961 ;  /* 0x3fb8aa3b74697820 */ /* 0x002fe20000400000 */
        /* <DEDUP_REMOVED lines=12> */
[----:B--2---:R-:W1:Y:S08]  /*43a0*/  MUFU.EX2 R8, R88 ;  /* 0x0000005800087308 */ /* 0x004e700000000800 */
[----:B------:R-:W2:Y:S08]  /*43b0*/  MUFU.EX2 R248, R93 ;  /* 0x0000005d00f87308 */ /* 0x000eb00000000800 */
[----:B------:R-:W-:Y:S08]  /*43c0*/  MUFU.EX2 R249, R96 ;  /* 0x0000006000f97308 */ /* 0x000ff00000000800 */
[----:B------:R-:W0:Y:S08]  /*43d0*/  MUFU.EX2 R4, R97 ;  /* 0x0000006100047308 */ /* 0x000e300000000800 */
[----:B------:R-:W-:Y:S08]  /*43e0*/  MUFU.EX2 R215, R101 ;  /* 0x0000006500d77308 */ /* 0x000ff00000000800 */
[----:B------:R-:W-:Y:S08]  /*43f0*/  MUFU.EX2 R225, R225 ;  /* 0x000000e100e17308 */ /* 0x000ff00000000800 */
[----:B------:R-:W-:Y:S08]  /*4400*/  MUFU.EX2 R105, R105 ;  /* 0x0000006900697308 */ /* 0x000ff00000000800 */
[----:B------:R-:W-:Y:S08]  /*4410*/  MUFU.EX2 R3, R117 ;  /* 0x0000007500037308 */ /* 0x000ff00000000800 */
[----:B------:R-:W-:Y:S08]  /*4420*/  MUFU.EX2 R109, R109 ;  /* 0x0000006d006d7308 */ /* 0x000ff00000000800 */
[----:B------:R-:W3:Y:S08]  /*4430*/  MUFU.EX2 R13, R13 ;  /* 0x0000000d000d7308 */ /* 0x000ef00000000800 */
[----:B------:R-:W-:Y:S08]  /*4440*/  MUFU.EX2 R9, R9 ;  /* 0x0000000900097308 */ /* 0x000ff00000000800 */
[----:B------:R-:W4:Y:S08]  /*4450*/  MUFU.EX2 R14, R14 ;  /* 0x0000000e000e7308 */ /* 0x000f300000000800 */
[----:B------:R-:W-:Y:S08]  /*4460*/  MUFU.EX2 R16, R16 ;  /* 0x0000001000107308 */ /* 0x000ff00000000800 */
[----:B------:R-:W4:Y:S08]  /*4470*/  MUFU.EX2 R17, R17 ;  /* 0x0000001100117308 */ /* 0x000f300000000800 */
[----:B------:R-:W-:Y:S08]  /*4480*/  MUFU.EX2 R116, R102 ;  /* 0x0000006600747308 */ /* 0x000ff00000000800 */
[----:B------:R-:W4:Y:S08]  /*4490*/  MUFU.EX2 R106, R103 ;  /* 0x00000067006a7308 */ /* 0x000f300000000800 */
[----:B------:R-:W4:Y:S08]  /*44a0*/  MUFU.EX2 R7, R7 ;  /* 0x0000000700077308 */ /* 0x000f300000000800 */
[----:B------:R-:W-:Y:S08]  /*44b0*/  MUFU.EX2 R110, R110 ;  /* 0x0000006e006e7308 */ /* 0x000ff00000000800 */
[----:B------:R-:W4:Y:S08]  /*44c0*/  MUFU.EX2 R111, R111 ;  /* 0x0000006f006f7308 */ /* 0x000f300000000800 */
[----:B------:R-:W-:Y:S08]  /*44d0*/  MUFU.EX2 R114, R114 ;  /* 0x0000007200727308 */ /* 0x000ff00000000800 */
[----:B------:R-:W4:Y:S08]  /*44e0*/  MUFU.EX2 R115, R115 ;  /* 0x0000007300737308 */ /* 0x000f300000000800 */
[----:B------:R-:W-:Y:S08]  /*44f0*/  MUFU.EX2 R12, R118 ;  /* 0x00000076000c7308 */ /* 0x000ff00000000800 */
[----:B------:R-:W4:Y:S01]  /*4500*/  MUFU.EX2 R6, R119 ;  /* 0x0000007700067308 */ /* 0x000f220000000800 */
[-C--:B------:R-:W-:Y:S01]  /*4510*/  FMUL R24, R24, R108.reuse ;  /* 0x0000006c18187220 */ /* 0x080fe20000400000 */
        /* <DEDUP_REMOVED lines=29> */
[----:B------:R-:W-:Y:S01]  /*46f0*/  FMUL R84, R84, R108 ;  /* 0x0000006c54547220 */ /* 0x000fe20000400000 */
[-C--:B-1----:R-:W-:Y:S01]  /*4700*/  FMUL R26, R26, R8.reuse ;  /* 0x000000081a1a7220 */ /* 0x082fe20000400000 */
        /* <DEDUP_REMOVED lines=30> */
[----:B------:R-:W-:Y:S01]  /*48f0*/  FMUL R85, R85, R108 ;  /* 0x0000006c55557220 */ /* 0x000fe20000400000 */
[----:B------:R-:W-:Y:S01]  /*4900*/  FMUL R87, R87, R8 ;  /* 0x0000000857577220 */ /* 0x000fe20000400000 */
[----:B------:R-:W-:-:S02]  /*4910*/  F2FP.F16.F32.PACK_AB R88, R239, R244 ;  /* 0x000000f4ef58723e */ /* 0x000fc400000000ff */
[----:B--2---:R-:W-:Y:S02]  /*4920*/  F2FP.F16.F32.PACK_AB R90, R248, R245 ;  /* 0x000000f5f85a723e */ /* 0x004fe400000000ff */
[----:B0-----:R-:W-:Y:S02]  /*4930*/  F2FP.F16.F32.PACK_AB R92, R4, R249 ;  /* 0x000000f9045c723e */ /* 0x001fe400000000ff */
[----:B---3--:R-:W-:Y:S02]  /*4940*/  F2FP.F16.F32.PACK_AB R89, R13, R109 ;  /* 0x0000006d0d59723e */ /* 0x008fe400000000ff */
[----:B----4-:R-:W-:Y:S02]  /*4950*/  F2FP.F16.F32.PACK_AB R91, R14, R9 ;  /* 0x000000090e5b723e */ /* 0x010fe400000000ff */
[----:B------:R-:W-:Y:S02]  /*4960*/  F2FP.F16.F32.PACK_AB R93, R17, R16 ;  /* 0x00000010115d723e */ /* 0x000fe400000000ff */
[----:B------:R-:W-:-:S02]  /*4970*/  F2FP.F16.F32.PACK_AB R94, R215, R5 ;  /* 0x00000005d75e723e */ /* 0x000fc400000000ff */
[----:B------:R-:W-:Y:S02]  /*4980*/  F2FP.F16.F32.PACK_AB R95, R106, R116 ;  /* 0x000000746a5f723e */ /* 0x000fe400000000ff */
[----:B------:R-:W-:Y:S02]  /*4990*/  F2FP.F16.F32.PACK_AB R96, R251, R252 ;  /* 0x000000fcfb60723e */ /* 0x000fe400000000ff */
[----:B------:R-:W-:Y:S02]  /*49a0*/  F2FP.F16.F32.PACK_AB R97, R7, R107 ;  /* 0x0000006b0761723e */ /* 0x000fe400000000ff */
[----:B------:R-:W-:Y:S02]  /*49b0*/  F2FP.F16.F32.PACK_AB R98, R225, R227 ;  /* 0x000000e3e162723e */ /* 0x000fe400000000ff */
[----:B------:R-:W-:Y:S02]  /*49c0*/  F2FP.F16.F32.PACK_AB R99, R111, R110 ;  /* 0x0000006e6f63723e */ /* 0x000fe400000000ff */
[----:B------:R-:W-:-:S02]  /*49d0*/  F2FP.F16.F32.PACK_AB R100, R112, R113 ;  /* 0x000000717064723e */ /* 0x000fc400000000ff */
[----:B------:R-:W-:Y:S02]  /*49e0*/  F2FP.F16.F32.PACK_AB R101, R115, R114 ;  /* 0x000000727365723e */ /* 0x000fe400000000ff */
[----:B------:R-:W-:Y:S02]  /*49f0*/  F2FP.F16.F32.PACK_AB R102, R3, R105 ;  /* 0x000000690366723e */ /* 0x000fe400000000ff */
[----:B------:R-:W-:Y:S01]  /*4a00*/  F2FP.F16.F32.PACK_AB R103, R6, R12 ;  /* 0x0000000c0667723e */ /* 0x000fe200000000ff */
[----:B------:R-:W-:Y:S06]  /*4a10*/  BAR.SYNC.DEFER_BLOCKING 0x0 ;  /* 0x0000000000007b1d */ /* 0x000fec0000010000 */
[----:B------:R-:W-:-:S06]  /*4a20*/  WARPGROUP.ARRIVE ;  /* 0x00000000000079c5 */ /* 0x000fcc0000000000 */
[----:B------:R-:W-:Y:S01]  /*4a30*/  HGMMA.64x128x16.F32 R24, R88, gdesc[UR16], R24 ;  /* 0x01e0001058187df0 */ /* 0x000fe20008700818 */
[----:B------:R-:W-:Y:S01]  /*4a40*/  FADD R10, R244, R239 ;  /* 0x000000eff40a7221 */ /* 0x000fe20000000000 */
[----:B------:R-:W-:Y:S01]  /*4a50*/  FADD R118, R109, R13 ;  /* 0x0000000d6d767221 */ /* 0x000fe20000000000 */
[----:B------:R0:W5:Y:S02]  /*4a60*/  LDL.LU R239, [R1+0x60] ;  /* 0x0000600001ef7983 */ /* 0x0001640000300800 */
[----:B------:R-:W-:Y:S01]  /*4a70*/  FADD R10, R245, R10 ;  /* 0x0000000af50a7221 */ /* 0x000fe20000000000 */
[----:B------:R-:W-:Y:S01]  /*4a80*/  FADD R9, R9, R118 ;  /* 0x0000007609097221 */ /* 0x000fe20000000000 */
[----:B------:R0:W5:Y:S02]  /*4a90*/  LDL.LU R244, [R1+0x5c] ;  /* 0x00005c0001f47983 */ /* 0x0001640000300800 */
[----:B------:R-:W-:Y:S01]  /*4aa0*/  FADD R10, R248, R10 ;  /* 0x0000000af80a7221 */ /* 0x000fe20000000000 */
[----:B------:R-:W-:Y:S01]  /*4ab0*/  FADD R9, R14, R9 ;  /* 0x000000090e097221 */ /* 0x000fe20000000000 */
[----:B------:R0:W5:Y:S01]  /*4ac0*/  LDL.LU R245, [R1+0x58] ;  /* 0x0000580001f57983 */ /* 0x0001620000300800 */
[----:B------:R-:W1:Y:S01]  /*4ad0*/  LDC R14, c[0x0][0x280] ;  /* 0x0000a000ff0e7b82 */ /* 0x000e620000000800 */
[----:B------:R-:W-:-:S02]  /*4ae0*/  FADD R10, R249, R10 ;  /* 0x0000000af90a7221 */ /* 0x000fc40000000000 */
[----:B------:R0:W5:Y:S02]  /*4af0*/  LDL.LU R248, [R1+0x54] ;  /* 0x0000540001f87983 */ /* 0x0001640000300800 */
[----:B------:R-:W-:Y:S01]  /*4b00*/  FADD R10, R4, R10 ;  /* 0x0000000a040a7221 */ /* 0x000fe20000000000 */
[----:B------:R-:W-:Y:S01]  /*4b10*/  FADD R16, R16, R9 ;  /* 0x0000000910107221 */ /* 0x000fe20000000000 */
[----:B------:R0:W5:Y:S02]  /*4b20*/  LDL.LU R249, [R1+0x50] ;  /* 0x0000500001f97983 */ /* 0x0001640000300800 */
[----:B------:R-:W-:Y:S02]  /*4b30*/  FADD R10, R5, R10 ;  /* 0x0000000a050a7221 */ /* 0x000fe40000000000 */
[----:B------:R-:W2:Y:S02]  /*4b40*/  LDL.LU R4, [R1+0x4c] ;  /* 0x00004c0001047983 */ /* 0x000ea40000300800 */
[----:B------:R-:W-:-:S02]  /*4b50*/  FADD R9, R215, R10 ;  /* 0x0000000ad7097221 */ /* 0x000fc40000000000 */
[----:B------:R-:W3:Y:S04]  /*4b60*/  LDL.LU R5, [R1+0x48] ;  /* 0x0000480001057983 */ /* 0x000ee80000300800 */
[----:B------:R-:W4:Y:S04]  /*4b70*/  LDL.LU R215, [R1+0x44] ;  /* 0x0000440001d77983 */ /* 0x000f280000300800 */
[----:B------:R-:W4:Y:S01]  /*4b80*/  LDL R13, [R1+0x40] ;  /* 0x00004000010d7983 */ /* 0x000f220000100800 */
[----:B------:R-:W-:Y:S01]  /*4b90*/  HGMMA.64x128x16.F32 R24, R92, gdesc[UR8], R24 ;  /* 0x01e000085c187df0 */ /* 0x000fe20008700818 */
[----:B------:R-:W-:-:S11]  /*4ba0*/  FADD R17, R17, R16 ;  /* 0x0000001011117221 */ /* 0x000fd60000000000 */
[----:B------:R-:W-:Y:S01]  /*4bb0*/  HGMMA.64x128x16.F32 R24, R96, gdesc[UR20], R24 ;  /* 0x01e0001460187df0 */ /* 0x000fe20008700818 */
[----:B------:R-:W-:-:S04]  /*4bc0*/  FADD R17, R116, R17 ;  /* 0x0000001174117221 */ /* 0x000fc80000000000 */
[----:B------:R-:W-:Y:S01]  /*4bd0*/  FADD R106, R106, R17 ;  /* 0x000000116a6a7221 */ /* 0x000fe20000000000 */
[----:B------:R-:W-:-:S03]  /*4be0*/  FADD R252, R252, R9 ;  /* 0x00000009fcfc7221 */ /* 0x000fc60000000000 */
        /* <DEDUP_REMOVED lines=14> */
[----:B------:R-:W-:Y:S02]  /*4cd0*/  FADD R115, R6, R115 ;  /* 0x0000007306737221 */ /* 0x000fe40000000000 */
[----:B------:R-:W0:Y:S04]  /*4ce0*/  SHFL.BFLY PT, R3, R112, 0x2, 0x1f ;  /* 0x0c401f0070037f89 */ /* 0x000e2800000e0000 */
[----:B------:R-:W1:Y:S01]  /*4cf0*/  SHFL.BFLY PT, R6, R115, 0x2, 0x1f ;  /* 0x0c401f0073067f89 */ /* 0x000e6200000e0000 */
[----:B------:R-:W-:Y:S01]  /*4d00*/  HGMMA.64x128x16.F32 R24, R100, gdesc[UR24], R24, gsb0 ;  /* 0x01e0001864187df0 */ /* 0x000fe20008000818 */
[----:B0-----:R-:W-:Y:S01]  /*4d10*/  FADD R3, R112, R3 ;  /* 0x0000000370037221 */ /* 0x001fe20000000000 */
[----:B-1----:R-:W-:-:S04]  /*4d20*/  FADD R9, R115, R6 ;  /* 0x0000000673097221 */ /* 0x002fc80000000000 */
[----:B------:R-:W0:Y:S04]  /*4d30*/  SHFL.BFLY PT, R6, R3, 0x1, 0x1f ;  /* 0x0c201f0003067f89 */ /* 0x000e2800000e0000 */
[----:B------:R-:W1:Y:S01]  /*4d40*/  SHFL.BFLY PT, R10, R9, 0x1, 0x1f ;  /* 0x0c201f00090a7f89 */ /* 0x000e6200000e0000 */
[----:B------:R-:W-:-:S06]  /*4d50*/  UIADD3 UR4, UR4, 0x40, URZ ;  /* 0x0000004004047890 */ /* 0x000fcc000fffe03f */
[----:B------:R-:W-:Y:S01]  /*4d60*/  ISETP.LE.AND P0, PT, R14, UR4, PT ;  /* 0x000000040e007c0c */ /* 0x000fe2000bf03270 */
[----:B0-----:R-:W-:Y:S01]  /*4d70*/  FADD R7, R3, R6 ;  /* 0x0000000603077221 */ /* 0x001fe20000000000 */
[----:B-1----:R-:W-:-:S03]  /*4d80*/  FADD R11, R9, R10 ;  /* 0x0000000a090b7221 */ /* 0x002fc60000000000 */
[----:B--2---:R-:W-:Y:S01]  /*4d90*/  FFMA R4, R108, R4, R7 ;  /* 0x000000046c047223 */ /* 0x004fe20000000007 */
[----:B------:R-:W-:Y:S02]  /*4da0*/  IMAD.MOV.U32 R3, RZ, RZ, R222 ;  /* 0x000000ffff037224 */ /* 0x000fe400078e00de */
[----:B---3--:R-:W-:Y:S01]  /*4db0*/  FFMA R5, R8, R5, R11 ;  /* 0x0000000508057223 */ /* 0x008fe2000000000b */
[----:B----4-:R-:W-:Y:S02]  /*4dc0*/  IMAD R2, R215, 0x40, R2 ;  /* 0x00000040d7027824 */ /* 0x010fe400078e0202 */
[----:B------:R-:W-:Y:S02]  /*4dd0*/  IMAD R0, R13, 0x40, R0 ;  /* 0x000000400d007824 */ /* 0x000fe400078e0200 */
[----:B------:R-:W-:Y:S01]  /*4de0*/  IMAD.MOV.U32 R6, RZ, RZ, R104 ;  /* 0x000000ffff067224 */ /* 0x000fe200078e0068 */
[----:B------:R-:W-:Y:S02]  /*4df0*/  WARPGROUP.DEPBAR.LE gsb0, 0x0 ;  /* 0x00008000000079c5 */ /* 0x000fe40000010000 */
[----:B------:R-:W-:Y:S05]  /*4e00*/  @!P0 BRA `(.L_x_1) ;  /* 0xffffffdc00008947 */ /* 0x000fea000383ffff */
.L_x_0:
[----:B------:R-:W0:Y:S01]  /*4e10*/  S2R R219, SR_TID.X ;  /* 0x0000000000db7919 */ /* 0x000e220000002100 */
[----:B------:R-:W1:Y:S01]  /*4e20*/  LDC R2, c[0x0][0x278] ;  /* 0x00009e00ff027b82 */ /* 0x000e620000000800 */
[----:B------:R-:W-:Y:S01]  /*4e30*/  FSETP.GT.AND P0, PT, |R5|, 8.50705917302346158658e+37, PT ;  /* 0x7e8000000500780b */ /* 0x000fe20003f04200 */
[----:B------:R-:W-:Y:S01]  /*4e40*/  FMUL R0, R63, 0.25 ;  /* 0x3e8000003f007820 */ /* 0x000fe20000400000 */
[----:B------:R-:W-:Y:S01]  /*4e50*/  FMUL R18, R59, 0.25 ;  /* 0x3e8000003b127820 */ /* 0x000fe20000400000 */
[----:B------:R-:W-:Y:S01]  /*4e60*/  FMUL R17, R62, 0.25 ;  /* 0x3e8000003e117820 */ /* 0x000fe20000400000 */
[----:B------:R-:W-:Y:S02]  /*4e70*/  IMAD.MOV.U32 R171, RZ, RZ, R4 ;  /* 0x000000ffffab7224 */ /* 0x000fe400078e0004 */
[----:B------:R-:W-:Y:S01]  /*4e80*/  FMUL R4, R81, 0.25 ;  /* 0x3e80000051047820 */ /* 0x000fe20000400000 */
[----:B------:R-:W-:Y:S01]  /*4e90*/  FSEL R100, R0, R63, P0 ;  /* 0x0000003f00647208 */ /* 0x000fe20000000000 */
        /* <DEDUP_REMOVED lines=13> */
[----:B------:R-:W-:Y:S01]  /*4f70*/  FSETP.GT.AND P1, PT, |R171|, 8.50705917302346158658e+37, PT ;  /* 0x7e800000ab00780b */ /* 0x000fe20003f24200 */
        /* <DEDUP_REMOVED lines=9> */
[----:B0-----:R-:W-:Y:S01]  /*5010*/  SHF.R.U32.HI R19, RZ, 0x7, R219 ;  /* 0x00000007ff137819 */ /* 0x001fe200000116db */
[----:B------:R-:W-:Y:S01]  /*5020*/  FMUL R11, R78, 0.25 ;  /* 0x3e8000004e0b7820 */ /* 0x000fe20000400000 */
[----:B------:R-:W-:Y:S01]  /*5030*/  FSEL R130, R0, R31, P0 ;  /* 0x0000001f00827208 */ /* 0x000fe20000000000 */
[----:B------:R-:W-:Y:S01]  /*5040*/  FMUL R0, R85, 0.25 ;  /* 0x3e80000055007820 */ /* 0x000fe20000400000 */
[----:B------:R-:W-:Y:S01]  /*5050*/  SGXT.U32 R19, R19, 0x1 ;  /* 0x000000011313781a */ /* 0x000fe20000000000 */
[----:B------:R-:W-:Y:S01]  /*5060*/  FMUL R14, R71, 0.25 ;  /* 0x3e800000470e7820 */ /* 0x000fe20000400000 */
[----:B------:R-:W-:Y:S01]  /*5070*/  FSEL R107, R4, R73, P1 ;  /* 0x00000049046b7208 */ /* 0x000fe20000800000 */
[----:B------:R-:W-:Y:S01]  /*5080*/  FMUL R4, R65, 0.25 ;  /* 0x3e80000041047820 */ /* 0x000fe20000400000 */
[----:B------:R-:W-:Y:S01]  /*5090*/  FSEL R42, R17, R42, P0 ;  /* 0x0000002a112a7208 */ /* 0x000fe20000000000 */
[----:B-1----:R-:W-:-:S02]  /*50a0*/  IMAD R98, R19, R2, RZ ;  /* 0x0000000213627224 */ /* 0x002fc400078e02ff */
[----:B------:R-:W-:Y:S01]  /*50b0*/  FMUL R19, R54, 0.25 ;  /* 0x3e80000036137820 */ /* 0x000fe20000400000 */
        /* <DEDUP_REMOVED lines=45> */
[----:B------:R-:W-:Y:S01]  /*5390*/  LOP3.LUT R4, R219, 0x7, RZ, 0xc0, !PT ;  /* 0x00000007db047812 */ /* 0x000fe200078ec0ff */
        /* <DEDUP_REMOVED lines=9> */
[----:B------:R-:W-:Y:S01]  /*5430*/  FSETP.GEU.AND P4, PT, |R5|, 1.175494350822287508e-38, PT ;  /* 0x008000000500780b */ /* 0x000fe20003f8e200 */
[----:B------:R-:W-:Y:S01]  /*5440*/  FMUL R6, R87, 0.25 ;  /* 0x3e80000057067820 */ /* 0x000fe20000400000 */
[----:B------:R-:W-:Y:S01]  /*5450*/  FSEL R151, R0, R37, P1 ;  /* 0x0000002500977208 */ /* 0x000fe20000800000 */
[----:B------:R-:W-:Y:S01]  /*5460*/  FMUL R0, R29, 0.25 ;  /* 0x3e8000001d007820 */ /* 0x000fe20000400000 */
[----:B------:R-:W-:Y:S01]  /*5470*/  FSEL R143, R19, R44, P1 ;  /* 0x0000002c138f7208 */ /* 0x000fe20000800000 */
[----:B------:R-:W-:Y:S01]  /*5480*/  FMUL R19, R36, 0.25 ;  /* 0x3e80000024137820 */ /* 0x000fe20000400000 */
[----:B------:R-:W-:Y:S01]  /*5490*/  FSETP.GEU.AND P3, PT, R5, 1.175494350822287508e-38, PT ;  /* 0x008000000500780b */ /* 0x000fe20003f6e000 */
        /* <DEDUP_REMOVED lines=11> */
[----:B------:R-:W-:Y:S01]  /*5550*/  LEA R19, R4, UR7, 0x4 ;  /* 0x0000000704137c11 */ /* 0x000fe2000f8e20ff */
[----:B------:R-:W-:Y:S01]  /*5560*/  FMUL R10, R79, 0.25 ;  /* 0x3e8000004f0a7820 */ /* 0x000fe20000400000 */
[----:B------:R-:W-:Y:S01]  /*5570*/  FSEL R126, R18, R35, P0 ;  /* 0x00000023127e7208 */ /* 0x000fe20000000000 */
[----:B------:R-:W-:Y:S01]  /*5580*/  FMUL R18, R27, 0.25 ;  /* 0x3e8000001b127820 */ /* 0x000fe20000400000 */
[----:B------:R-:W-:Y:S01]  /*5590*/  FSEL R167, R0, R25, P1 ;  /* 0x0000001900a77208 */ /* 0x000fe20000800000 */
[----:B------:R-:W-:-:S02]  /*55a0*/  IMAD R21, R4, -0x8, R19 ;  /* 0xfffffff804157824 */ /* 0x000fc400078e0213 */
[----:B------:R-:W-:Y:S01]  /*55b0*/  FMUL R4, R5, 8388608 ;  /* 0x4b00000005047820 */ /* 0x000fe20000400000 */
[C---:B------:R-:W-:Y:S01]  /*55c0*/  FMUL R0, R171.reuse, 8388608 ;  /* 0x4b000000ab007820 */ /* 0x040fe20000400000 */
[----:B------:R-:W-:Y:S01]  /*55d0*/  FSETP.GEU.AND P2, PT, R171, 1.175494350822287508e-38, PT ;  /* 0x00800000ab00780b */ /* 0x000fe20003f4e000 */
[----:B------:R-:W-:Y:S01]  /*55e0*/  FMUL R12, R75, 0.25 ;  /* 0x3e8000004b0c7820 */ /* 0x000fe20000400000 */
[----:B------:R-:W-:Y:S01]  /*55f0*/  FSEL R159, R17, R32, P1 ;  /* 0x00000020119f7208 */ /* 0x000fe20000800000 */
[----:B------:R-:W-:Y:S01]  /*5600*/  FMUL R17, R24, 0.25 ;  /* 0x3e80000018117820 */ /* 0x000fe20000400000 */
[----:B------:R-:W-:Y:S01]  /*5610*/  FSEL R173, R4, R5, !P3 ;  /* 0x0000000504ad7208 */ /* 0x000fe20005800000 */
[----:B------:R-:W-:Y:S01]  /*5620*/  @P0 FMUL R5, R5, 0.25 ;  /* 0x3e80000005050820 */ /* 0x000fe20000400000 */
[----:B------:R-:W-:Y:S01]  /*5630*/  FSEL R134, R18, R27, P0 ;  /* 0x0000001b12867208 */ /* 0x000fe20000000000 */
[----:B------:R-:W-:Y:S01]  /*5640*/  IMAD.SHL.U32 R18, R219, 0x4, RZ ;  /* 0x00000004db127824 */ /* 0x000fe200078e00ff */
[----:B------:R-:W-:Y:S01]  /*5650*/  FSEL R76, R0, R171, !P2 ;  /* 0x000000ab004c7208 */ /* 0x000fe20005000000 */
[----:B------:R-:W-:Y:S01]  /*5660*/  @!P4 FMUL R5, R5, 16777216 ;  /* 0x4b8000000505c820 */ /* 0x000fe20000400000 */
[----:B------:R-:W-:Y:S01]  /*5670*/  FMUL R13, R74, 0.25 ;  /* 0x3e8000004a0d7820 */ /* 0x000fe20000400000 */
[----:B------:R-:W-:Y:S01]  /*5680*/  FMUL R16, R67, 0.25 ;  /* 0x3e80000043107820 */ /* 0x000fe20000400000 */
[----:B------:R-:W-:Y:S01]  /*5690*/  FSEL R169, R17, R24, P1 ;  /* 0x0000001811a97208 */ /* 0x000fe20000800000 */
[----:B------:R-:W-:Y:S01]  /*56a0*/  IMAD.SHL.U32 R17, R219, 0x8, RZ ;  /* 0x00000008db117824 */ /* 0x000fe200078e00ff */
[----:B------:R-:W-:Y:S01]  /*56b0*/  LOP3.LUT R18, R18, 0x1c0, RZ, 0xc0, !PT ;  /* 0x000001c012127812 */ /* 0x000fe200078ec0ff */
[----:B------:R-:W0:Y:S01]  /*56c0*/  MUFU.RCP R5, R5 ;  /* 0x0000000500057308 */ /* 0x000e220000001000 */
[----:B------:R-:W-:Y:S01]  /*56d0*/  VIADD R0, R76, 0xc0cafb0d ;  /* 0xc0cafb0d4c007836 */ /* 0x000fe20000000000 */
[----:B------:R-:W-:Y:S01]  /*56e0*/  FSEL R9, R9, R82, P0 ;  /* 0x0000005209097208 */ /* 0x000fe20000000000 */
[----:B------:R-:W-:Y:S01]  /*56f0*/  VIADD R4, R173, 0xc0cafb0d ;  /* 0xc0cafb0dad047836 */ /* 0x000fe20000000000 */
[----:B------:R-:W-:Y:S01]  /*5700*/  FSEL R11, R11, R78, P0 ;  /* 0x0000004e0b0b7208 */ /* 0x000fe20000000000 */
[----:B------:R-:W-:Y:S01]  /*5710*/  IMAD.IADD R27, R18, 0x1, R21 ;  /* 0x00000001121b7824 */ /* 0x000fe200078e0215 */
[----:B------:R-:W-:Y:S01]  /*5720*/  FSEL R14, R14, R71, P0 ;  /* 0x000000470e0e7208 */ /* 0x000fe20000000000 */
[----:B------:R-:W-:Y:S01]  /*5730*/  @!P4 FMUL R9, R9, 16777216 ;  /* 0x4b8000000909c820 */ /* 0x000fe20000400000 */
        /* <DEDUP_REMOVED lines=18> */
[----:B------:R-:W-:Y:S01]  /*5860*/  LOP3.LUT R24, R219, 0x8, RZ, 0xc0, !PT ;  /* 0x00000008db187812 */ /* 0x000fe200078ec0ff */
[----:B------:R-:W-:Y:S01]  /*5870*/  @!P4 FMUL R13, R13, 16777216 ;  /* 0x4b8000000d0dc820 */ /* 0x000fe20000400000 */
[----:B------:R-:W-:Y:S01]  /*5880*/  LOP3.LUT R46, R17, 0x780, RZ, 0xc0, !PT ;  /* 0x00000780112e7812 */ /* 0x000fe200078ec0ff */
[----:B------:R-:W-:Y:S01]  /*5890*/  @!P4 FMUL R16, R16, 16777216 ;  /* 0x4b8000001010c820 */ /* 0x000fe20000400000 */
[----:B------:R-:W-:Y:S01]  /*58a0*/  LOP3.LUT R17, R0, 0xff800000, RZ, 0xc0, !PT ;  /* 0xff80000000117812 */ /* 0x000fe200078ec0ff */
[----:B------:R-:W-:Y:S01]  /*58b0*/  IMAD R25, R24, 0x100, R19 ;  /* 0x0000010018197824 */ /* 0x000fe200078e0213 */
[----:B------:R-:W-:Y:S01]  /*58c0*/  LOP3.LUT R20, R4, 0xff800000, RZ, 0xc0, !PT ;  /* 0xff80000004147812 */ /* 0x000fe200078ec0ff */
[----:B------:R-:W-:Y:S01]  /*58d0*/  @!P4 FMUL R100, R100, 16777216 ;  /* 0x4b8000006464c820 */ /* 0x000fe20000400000 */
[----:B------:R-:W-:Y:S01]  /*58e0*/  FSEL R4, RZ, -23, P2 ;  /* 0xc1b80000ff047808 */ /* 0x000fe20001000000 */
[----:B------:R-:W-:Y:S01]  /*58f0*/  @!P4 FMUL R62, R62, 16777216 ;  /* 0x4b8000003e3ec820 */ /* 0x000fe20000400000 */
        /* <DEDUP_REMOVED lines=18> */
[----:B------:R-:W-:Y:S01]  /*5a20*/  I2FP.F32.S32 R19, R17 ;  /* 0x0000001100137245 */ /* 0x000fe20000201400 */
[----:B------:R-:W-:Y:S01]  /*5a30*/  IMAD.IADD R17, R76, 0x1, -R17 ;  /* 0x000000014c117824 */ /* 0x000fe200078e0a11 */
[----:B------:R-:W-:Y:S01]  /*5a40*/  FSETP.GEU.AND P2, PT, |R171|, 1.175494350822287508e-38, PT ;  /* 0x00800000ab00780b */ /* 0x000fe20003f4e200 */
[C---:B0-----:R-:W-:Y:S01]  /*5a50*/  FMUL R37, R5.reuse, R9 ;  /* 0x0000000905257220 */ /* 0x041fe20000400000 */
[----:B------:R-:W-:Y:S01]  /*5a60*/  I2FP.F32.S32 R21, R20 ;  /* 0x0000001400157245 */ /* 0x000fe20000201400 */
[C---:B------:R-:W-:Y:S01]  /*5a70*/  FMUL R33, R5.reuse, R11 ;  /* 0x0000000b05217220 */ /* 0x040fe20000400000 */
[----:B------:R-:W-:Y:S01]  /*5a80*/  LEA.HI R0, R24, R27, RZ, 0x1f ;  /* 0x0000001b18007211 */ /* 0x000fe200078ff8ff */
[C---:B------:R-:W-:Y:S01]  /*5a90*/  FMUL R27, R5.reuse, R14 ;  /* 0x0000000e051b7220 */ /* 0x040fe20000400000 */
[C---:B------:R-:W-:Y:S01]  /*5aa0*/  FMUL R26, R5.reuse, R15 ;  /* 0x0000000f051a7220 */ /* 0x040fe20000400000 */
[----:B------:R-:W-:Y:S01]  /*5ab0*/  FMUL R41, R5, R22 ;  /* 0x0000001605297220 */ /* 0x000fe20000400000 */
[----:B------:R-:W-:-:S02]  /*5ac0*/  IMAD.IADD R20, R173, 0x1, -R20 ;  /* 0x00000001ad147824 */ /* 0x000fc400078e0a14 */
[C---:B------:R-:W-:Y:S01]  /*5ad0*/  FMUL R35, R5.reuse, R6 ;  /* 0x0000000605237220 */ /* 0x040fe20000400000 */
        /* <DEDUP_REMOVED lines=25> */
[----:B------:R-:W-:Y:S01]  /*5c70*/  FMUL R9, R5, R136 ;  /* 0x0000008805097220 */ /* 0x000fe20000400000 */
[----:B------:R-:W-:Y:S01]  /*5c80*/  MOV R5, 0x3dc6b27f ;  /* 0x3dc6b27f00057802 */ /* 0x000fe20000000f00 */
[----:B------:R-:W-:Y:S01]  /*5c90*/  FADD R17, R17, -1 ;  /* 0xbf80000011117421 */ /* 0x000fe20000000000 */
[----:B------:R-:W-:Y:S01]  /*5ca0*/  FADD R20, R20, -1 ;  /* 0xbf80000014147421 */ /* 0x000fe20000000000 */
[----:B------:R-:W-:Y:S01]  /*5cb0*/  FFMA.FTZ R19, R19, 1.1920928955078125e-07, R4 ;  /* 0x3400000013137823 */ /* 0x000fe20000010004 */
[----:B------:R-:W-:Y:S01]  /*5cc0*/  @P1 FMUL R171, R171, 0.25 ;  /* 0x3e800000abab1820 */ /* 0x000fe20000400000 */
[-C--:B------:R-:W-:Y:S01]  /*5cd0*/  FFMA.FTZ R4, R17, R5.reuse, -0.16845393180847167969 ;  /* 0xbe2c7f3011047423 */ /* 0x080fe20000010005 */
[C---:B------:R-:W-:Y:S01]  /*5ce0*/  FFMA.FTZ R5, R20.reuse, R5, -0.16845393180847167969 ;  /* 0xbe2c7f3014057423 */ /* 0x040fe20000010005 */
[----:B------:R-:W-:Y:S01]  /*5cf0*/  FSEL R18, RZ, -23, P3 ;  /* 0xc1b80000ff127808 */ /* 0x000fe20001800000 */
[----:B------:R-:W-:Y:S01]  /*5d00*/  @!P2 FMUL R171, R171, 16777216 ;  /* 0x4b800000ababa820 */ /* 0x000fe20000400000 */
[----:B------:R-:W-:Y:S01]  /*5d10*/  FFMA.FTZ R4, R17, R4, 0.1716887056827545166 ;  /* 0x3e2fcf2a11047423 */ /* 0x000fe20000010004 */
[C---:B------:R-:W-:Y:S01]  /*5d20*/  FFMA.FTZ R5, R20.reuse, R5, 0.1716887056827545166 ;  /* 0x3e2fcf2a14057423 */ /* 0x040fe20000010005 */
[----:B------:R-:W-:Y:S01]  /*5d30*/  @!P2 FMUL R31, R31, 16777216 ;  /* 0x4b8000001f1fa820 */ /* 0x000fe20000400000 */
[----:B------:R-:W0:Y:S01]  /*5d40*/  MUFU.RCP R6, R171 ;  /* 0x000000ab00067308 */ /* 0x000e220000001000 */
[----:B------:R-:W-:Y:S01]  /*5d50*/  FFMA.FTZ R4, R17, R4, -0.17900948226451873779 ;  /* 0xbe374e4311047423 */ /* 0x000fe20000010004 */
[C---:B------:R-:W-:Y:S01]  /*5d60*/  FFMA.FTZ R5, R20.reuse, R5, -0.17900948226451873779 ;  /* 0xbe374e4314057423 */ /* 0x040fe20000010005 */
[----:B------:R-:W-:Y:S01]  /*5d70*/  @!P2 FMUL R23, R23, 16777216 ;  /* 0x4b8000001717a820 */ /* 0x000fe20000400000 */
[----:B------:R-:W-:Y:S01]  /*5d80*/  @!P2 FMUL R43, R43, 16777216 ;  /* 0x4b8000002b2ba820 */ /* 0x000fe20000400000 */
[----:B------:R-:W-:Y:S01]  /*5d90*/  FFMA.FTZ R4, R17, R4, 0.20512372255325317383 ;  /* 0x3e520bf411047423 */ /* 0x000fe20000010004 */
[C---:B------:R-:W-:Y:S01]  /*5da0*/  FFMA.FTZ R5, R20.reuse, R5, 0.20512372255325317383 ;  /* 0x3e520bf414057423 */ /* 0x040fe20000010005 */
[----:B------:R-:W-:Y:S01]  /*5db0*/  @!P2 FMUL R63, R63, 16777216 ;  /* 0x4b8000003f3fa820 */ /* 0x000fe20000400000 */
[----:B------:R-:W-:Y:S01]  /*5dc0*/  @!P2 FMUL R103, R103, 16777216 ;  /* 0x4b8000006767a820 */ /* 0x000fe20000400000 */
[----:B------:R-:W-:Y:S01]  /*5dd0*/  FFMA.FTZ R4, R17, R4, -0.24046532809734344482 ;  /* 0xbe763c8b11047423 */ /* 0x000fe20000010004 */
[C---:B------:R-:W-:Y:S01]  /*5de0*/  FFMA.FTZ R5, R20.reuse, R5, -0.24046532809734344482 ;  /* 0xbe763c8b14057423 */ /* 0x040fe20000010005 */
[----:B------:R-:W-:Y:S01]  /*5df0*/  @!P2 FMUL R105, R105, 16777216 ;  /* 0x4b8000006969a820 */ /* 0x000fe20000400000 */
[----:B------:R-:W-:Y:S01]  /*5e00*/  @!P2 FMUL R107, R107, 16777216 ;  /* 0x4b8000006b6ba820 */ /* 0x000fe20000400000 */
[----:B------:R-:W-:Y:S01]  /*5e10*/  @!P2 FMUL R109, R109, 16777216 ;  /* 0x4b8000006d6da820 */ /* 0x000fe20000400000 */
[----:B------:R-:W-:Y:S01]  /*5e20*/  FFMA.FTZ R5, R20, R5, 0.28857114911079406738 ;  /* 0x3e93bf9914057423 */ /* 0x000fe20000010005 */
        /* <DEDUP_REMOVED lines=24> */
[----:B------:R-:W-:Y:S01]  /*5fb0*/  FFMA.FTZ R4, R17, R4, 0.28857114911079406738 ;  /* 0x3e93bf9911047423 */ /* 0x000fe20000010004 */
[----:B------:R-:W-:-:S02]  /*5fc0*/  IMAD.IADD R46, R46, 0x1, R25 ;  /* 0x000000012e2e7824 */ /* 0x000fc400078e0219 */
[----:B------:R-:W-:Y:S01]  /*5fd0*/  FFMA.FTZ R18, R21, 1.1920928955078125e-07, R18 ;  /* 0x3400000015127823 */ /* 0x000fe20000010012 */
[----:B0-----:R-:W-:Y:S01]  /*5fe0*/  FMUL R44, R6, R31 ;  /* 0x0000001f062c7220 */ /* 0x001fe20000400000 */
[----:B------:R-:W-:Y:S01]  /*5ff0*/  FFMA.FTZ R7, R20, R5, -0.36067417263984680176 ;  /* 0xbeb8aa4914077423 */ /* 0x000fe20000010005 */
        /* <DEDUP_REMOVED lines=31> */
[----:B------:R-:W-:Y:S01]  /*61f0*/  FFMA.FTZ R6, R17, R4, -0.36067417263984680176 ;  /* 0xbeb8aa4911067423 */ /* 0x000fe20000010004 */
[C---:B------:R-:W-:Y:S01]  /*6200*/  FFMA.FTZ R7, R20.reuse, R7, 0.48089820146560668945 ;  /* 0x3ef6384a14077423 */ /* 0x040fe20000010007 */
[----:B------:R-:W-:Y:S01]  /*6210*/  F2FP.F16.F32.PACK_AB R13, R13, R64 ;  /* 0x000000400d0d723e */ /* 0x000fe200000000ff */
[----:B------:R-:W0:Y:S01]  /*6220*/  S2R R214, SR_CTAID.X ;  /* 0x0000000000d67919 */ /* 0x000e220000002500 */
[----:B------:R-:W-:Y:S01]  /*6230*/  FFMA.FTZ R6, R17, R6, 0.48089820146560668945 ;  /* 0x3ef6384a11067423 */ /* 0x000fe20000010006 */
[----:B------:R-:W-:Y:S01]  /*6240*/  FFMA.FTZ R7, R20, R7, -0.72134751081466674805 ;  /* 0xbf38aa3b14077423 */ /* 0x000fe20000010007 */
[----:B------:R-:W-:Y:S01]  /*6250*/  F2FP.F16.F32.PACK_AB R5, R161, R8 ;  /* 0x00000008a105723e */ /* 0x000fe200000000ff */
[----:B------:R-:W-:Y:S01]  /*6260*/  ULDC.64 UR4, c[0x0][0x270] ;  /* 0x00009c0000047ab9 */ /* 0x000fe20000000a00 */
[----:B------:R-:W-:Y:S01]  /*6270*/  FFMA.FTZ R8, R17, R6, -0.72134751081466674805 ;  /* 0xbf38aa3b11087423 */ /* 0x000fe20000010006 */
[----:B------:R-:W-:Y:S01]  /*6280*/  F2FP.F16.F32.PACK_AB R6, R132, R9 ;  /* 0x000000098406723e */ /* 0x000fe200000000ff */
[----:B------:R-:W-:Y:S01]  /*6290*/  FMUL R9, R20, R7 ;  /* 0x0000000714097220 */ /* 0x000fe20000400000 */
[----:B------:R-:W-:Y:S01]  /*62a0*/  F2FP.F16.F32.PACK_AB R4, R163, R62 ;  /* 0x0000003ea304723e */ /* 0x000fe200000000ff */
[C---:B------:R-:W-:Y:S01]  /*62b0*/  FMUL R8, R17.reuse, R8 ;  /* 0x0000000811087220 */ /* 0x040fe20000400000 */
[----:B------:R-:W-:Y:S01]  /*62c0*/  F2FP.F16.F32.PACK_AB R7, R130, R165 ;  /* 0x000000a58207723e */ /* 0x000fe200000000ff */
[----:B------:R-:W-:Y:S01]  /*62d0*/  BAR.SYNC.DEFER_BLOCKING 0x0 ;  /* 0x0000000000007b1d */ /* 0x000fe20000010000 */
[----:B------:R-:W-:Y:S01]  /*62e0*/  F2FP.F16.F32.PACK_AB R12, R12, R159 ;  /* 0x0000009f0c0c723e */ /* 0x000fe200000000ff */
[----:B------:R-:W-:Y:S01]  /*62f0*/  FMUL R8, R17, R8 ;  /* 0x0000000811087220 */ /* 0x000fe20000400000 */
[----:B------:R-:W-:Y:S01]  /*6300*/  F2FP.F16.F32.PACK_AB R14, R14, R155 ;  /* 0x0000009b0e0e723e */ /* 0x000fe200000000ff */
[----:B------:R-:W-:Y:S01]  /*6310*/  FMUL R9, R20, R9 ;  /* 0x0000000914097220 */ /* 0x000fe20000400000 */
[----:B------:R-:W-:Y:S01]  /*6320*/  F2FP.F16.F32.PACK_AB R15, R15, R126 ;  /* 0x0000007e0f0f723e */ /* 0x000fe200000000ff */
[----:B------:R-:W-:Y:S01]  /*6330*/  FFMA.FTZ R8, R17, 1.4426950216293334961, R8 ;  /* 0x3fb8aa3b11087823 */ /* 0x000fe20000010008 */
[----:B------:R-:W-:Y:S01]  /*6340*/  ISETP.GE.U32.AND P1, PT, R76, 0x7f800000, PT ;  /* 0x7f8000004c00780c */ /* 0x000fe20003f26070 */
[----:B------:R-:W-:Y:S01]  /*6350*/  FFMA.FTZ R9, R20, 1.4426950216293334961, R9 ;  /* 0x3fb8aa3b14097823 */ /* 0x000fe20000010009 */
[----:B------:R-:W-:Y:S01]  /*6360*/  F2FP.F16.F32.PACK_AB R17, R10, R147 ;  /* 0x000000930a11723e */ /* 0x000fe200000000ff */
[----:B------:R-:W-:Y:S01]  /*6370*/  FADD R63, R19, R8 ;  /* 0x00000008133f7221 */ /* 0x000fe20000000000 */
[----:B------:R-:W-:Y:S01]  /*6380*/  F2FP.F16.F32.PACK_AB R19, R116, R11 ;  /* 0x0000000b7413723e */ /* 0x000fe200000000ff */
[----:B------:R-:W-:Y:S01]  /*6390*/  FADD R62, R18, R9 ;  /* 0x00000009123e7221 */ /* 0x000fe20000000000 */
[----:B------:R-:W-:Y:S01]  /*63a0*/  ISETP.GE.U32.AND P2, PT, R173, 0x7f800000, PT ;  /* 0x7f800000ad00780c */ /* 0x000fe20003f46070 */
[----:B------:R-:W-:Y:S01]  /*63b0*/  UIMAD UR4, UR6, UR4, URZ ;  /* 0x00000004060472a4 */ /* 0x000fe2000f8e023f */
[----:B------:R-:W-:-:S02]  /*63c0*/  F2FP.F16.F32.PACK_AB R16, R16, R149 ;  /* 0x000000951010723e */ /* 0x000fc400000000ff */
[C---:B------:R-:W-:Y:S02]  /*63d0*/  LEA R101, R2.reuse, R98, 0x1 ;  /* 0x0000006202657211 */ /* 0x040fe400078e08ff */
[----:B------:R-:W-:Y:S01]  /*63e0*/  F2FP.F16.F32.PACK_AB R20, R129, R72 ;  /* 0x000000488114723e */ /* 0x000fe200000000ff */
[----:B------:R-:W-:Y:S01]  /*63f0*/  @P1 IMAD.MOV.U32 R8, RZ, RZ, 0x7f800000 ;  /* 0x7f800000ff081424 */ /* 0x000fe200078e00ff */
[----:B------:R-:W-:Y:S01]  /*6400*/  F2FP.F16.F32.PACK_AB R21, R21, R68 ;  /* 0x000000441515723e */ /* 0x000fe200000000ff */
[----:B------:R-:W-:Y:S01]  /*6410*/  IMAD R3, R2, 0x2, R101 ;  /* 0x0000000202037824 */ /* 0x000fe200078e0265 */
[----:B------:R-:W-:Y:S01]  /*6420*/  F2FP.F16.F32.PACK_AB R22, R22, R141 ;  /* 0x0000008d1616723e */ /* 0x000fe200000000ff */
[----:B------:R1:W-:Y:S01]  /*6430*/  STSM.16.M88.4 [R46], R4 ;  /* 0x000000042e007844 */ /* 0x0003e20000000200 */
[----:B------:R-:W-:Y:S01]  /*6440*/  @P1 FFMA.FTZ R63, R76, R8, +INF ;  /* 0x7f8000004c3f1423 */ /* 0x000fe20000010008 */
[----:B------:R-:W-:Y:S01]  /*6450*/  @P2 IMAD.MOV.U32 R18, RZ, RZ, 0x7f800000 ;  /* 0x7f800000ff122424 */ /* 0x000fe200078e00ff */
[----:B------:R-:W-:Y:S01]  /*6460*/  F2FP.F16.F32.PACK_AB R23, R108, R139 ;  /* 0x0000008b6c17723e */ /* 0x000fe200000000ff */
[----:B------:R-:W-:Y:S01]  /*6470*/  BAR.SYNC.DEFER_BLOCKING 0x0 ;  /* 0x0000000000007b1d */ /* 0x000fe20000010000 */
[----:B------:R-:W-:-:S02]  /*6480*/  IMAD R99, R2, 0x2, R3 ;  /* 0x0000000202637824 */ /* 0x000fc400078e0203 */
[----:B------:R-:W-:Y:S01]  /*6490*/  @P2 FFMA.FTZ R62, R173, R18, +INF ;  /* 0x7f800000ad3e2423 */ /* 0x000fe20000010012 */
[----:B------:R-:W-:Y:S01]  /*64a0*/  F2FP.F16.F32.PACK_AB R18, R118, R145 ;  /* 0x000000917612723e */ /* 0x000fe200000000ff */
[----:B------:R-:W-:Y:S01]  /*64b0*/  IMAD R82, R2, 0x2, R99 ;  /* 0x0000000202527824 */ /* 0x000fe200078e0263 */
[----:B------:R-:W-:Y:S02]  /*64c0*/  F2FP.F16.F32.PACK_AB R28, R28, R31 ;  /* 0x0000001f1c1c723e */ /* 0x000fe400000000ff */
[----:B------:R-:W-:Y:S01]  /*64d0*/  F2FP.F16.F32.PACK_AB R29, R29, R60 ;  /* 0x0000003c1d1d723e */ /* 0x000fe200000000ff */
[----:B------:R-:W-:Y:S01]  /*64e0*/  IMAD R50, R2, 0x2, R82 ;  /* 0x0000000202327824 */ /* 0x000fe200078e0252 */
[----:B------:R-:W-:Y:S02]  /*64f0*/  F2FP.F16.F32.PACK_AB R30, R30, R131 ;  /* 0x000000831e1e723e */ /* 0x000fe400000000ff */
[----:B-1----:R-:W-:Y:S01]  /*6500*/  LOP3.LUT R4, R219, 0xff, RZ, 0xc0, !PT ;  /* 0x000000ffdb047812 */ /* 0x002fe200078ec0ff */
[----:B------:R-:W-:Y:S01]  /*6510*/  IMAD R54, R2, 0x2, R50 ;  /* 0x0000000202367824 */ /* 0x000fe200078e0232 */
[----:B------:R-:W-:-:S02]  /*6520*/  F2FP.F16.F32.PACK_AB R31, R100, R121 ;  /* 0x00000079641f723e */ /* 0x000fc400000000ff */
[----:B------:R-:W-:Y:S01]  /*6530*/  LEA R64, R4, UR7, 0x4 ;  /* 0x0000000704407c11 */ /* 0x000fe2000f8e20ff */
[----:B------:R-:W-:Y:S01]  /*6540*/  IMAD R47, R2, 0x2, R54 ;  /* 0x00000002022f7824 */ /* 0x000fe200078e0236 */
[----:B------:R-:W-:Y:S02]  /*6550*/  F2FP.F16.F32.PACK_AB R24, R24, R57 ;  /* 0x000000391818723e */ /* 0x000fe400000000ff */
[----:B------:R-:W-:Y:S01]  /*6560*/  F2FP.F16.F32.PACK_AB R25, R25, R56 ;  /* 0x000000381919723e */ /* 0x000fe200000000ff */
[----:B------:R-:W-:Y:S01]  /*6570*/  IMAD R58, R2, 0x2, R47 ;  /* 0x00000002023a7824 */ /* 0x000fe200078e022f */
[----:B------:R-:W-:Y:S01]  /*6580*/  F2FP.F16.F32.PACK_AB R26, R26, R41 ;  /* 0x000000291a1a723e */ /* 0x000fe200000000ff */
[----:B------:R-:W1:Y:S01]  /*6590*/  LDC.64 R56, c[0x0][0x228] ;  /* 0x00008a00ff387b82 */ /* 0x000e620000000a00 */
[----:B------:R-:W2:Y:S01]  /*65a0*/  LDS.128 R4, [R64] ;  /* 0x0000000040047984 */ /* 0x000ea20000000c00 */
[----:B------:R-:W-:Y:S01]  /*65b0*/  IMAD R51, R2, 0x2, R58 ;  /* 0x0000000202337824 */ /* 0x000fe200078e023a */
[----:B------:R-:W-:-:S05]  /*65c0*/  F2FP.F16.F32.PACK_AB R27, R27, R40 ;  /* 0x000000281b1b723e */ /* 0x000fca00000000ff */
[----:B------:R-:W-:Y:S01]  /*65d0*/  BAR.SYNC.DEFER_BLOCKING 0x0 ;  /* 0x0000000000007b1d */ /* 0x000fe20000010000 */
[----:B------:R-:W-:Y:S02]  /*65e0*/  LOP3.LUT R218, R219, 0x7f, RZ, 0xc0, !PT ;  /* 0x0000007fdbda7812 */ /* 0x000fe400078ec0ff */
[----:B------:R-:W-:Y:S02]  /*65f0*/  LEA R78, R2, R51, 0x1 ;  /* 0x00000033024e7211 */ /* 0x000fe400078e08ff */
[----:B------:R-:W-:Y:S01]  /*6600*/  F2FP.F16.F32.PACK_AB R34, R34, R37 ;  /* 0x000000252222723e */ /* 0x000fe200000000ff */
[----:B0-----:R-:W-:Y:S01]  /*6610*/  IMAD R214, R214, 0x80, R218 ;  /* 0x00000080d6d67824 */ /* 0x001fe200078e02da */
[----:B------:R-:W-:Y:S01]  /*6620*/  F2FP.F16.F32.PACK_AB R35, R35, R36 ;  /* 0x000000242323723e */ /* 0x000fe200000000ff */
[----:B------:R-:W-:Y:S01]  /*6630*/  IMAD R66, R2, 0x2, R78 ;  /* 0x0000000202427824 */ /* 0x000fe200078e024e */
[----:B------:R-:W-:Y:S01]  /*6640*/  FSETP.NEU.AND P0, PT, R76, RZ, PT ;  /* 0x000000ff4c00720b */ /* 0x000fe20003f0d000 */
[----:B------:R-:W-:Y:S01]  /*6650*/  IMAD R40, R214, UR5, RZ ;  /* 0x00000005d6287c24 */ /* 0x000fe2000f8e02ff */
[----:B------:R-:W-:Y:S01]  /*6660*/  USHF.L.U32 UR5, UR4, 0x1, URZ ;  /* 0x0000000104057899 */ /* 0x000fe2000800063f */
[----:B------:R-:W-:Y:S01]  /*6670*/  IMAD R55, R2, 0x2, R66 ;  /* 0x0000000202377824 */ /* 0x000fe200078e0242 */
[----:B------:R-:W-:-:S02]  /*6680*/  FSETP.NEU.AND P1, PT, R173, RZ, PT ;  /* 0x000000ffad00720b */ /* 0x000fc40003f2d000 */
[----:B------:R-:W-:Y:S01]  /*6690*/  FSEL R63, R63, -INF , P0 ;  /* 0xff8000003f3f7808 */ /* 0x000fe20000000000 */
[----:B------:R-:W-:-:S04]  /*66a0*/  IMAD R70, R2, 0x2, R55 ;  /* 0x0000000202467824 */ /* 0x000fc800078e0237 */
[C---:B------:R-:W-:Y:S02]  /*66b0*/  IMAD R59, R2.reuse, 0x2, R70 ;  /* 0x00000002023b7824 */ /* 0x040fe400078e0246 */
[----:B------:R-:W-:Y:S01]  /*66c0*/  FFMA R222, R63, 0.69314718246459960938, R222 ;  /* 0x3f3172183fde7823 */ /* 0x000fe200000000de */
[----:B------:R-:W-:Y:S01]  /*66d0*/  STSM.16.M88.4 [R46], R12 ;  /* 0x0000000c2e007844 */ /* 0x000fe20000000200 */
[C---:B------:R-:W-:Y:S01]  /*66e0*/  IMAD R74, R2.reuse, 0x2, R59 ;  /* 0x00000002024a7824 */ /* 0x040fe200078e023b */
[----:B------:R-:W-:Y:S03]  /*66f0*/  BAR.SYNC.DEFER_BLOCKING 0x0 ;  /* 0x0000000000007b1d */ /* 0x000fe60000010000 */
[----:B------:R-:W-:-:S04]  /*6700*/  IMAD R67, R2, 0x2, R74 ;  /* 0x0000000202437824 */ /* 0x000fc800078e024a */
[----:B------:R-:W-:-:S05]  /*6710*/  IMAD R69, R2, 0x2, R67 ;  /* 0x0000000202457824 */ /* 0x000fca00078e0243 */
[----:B------:R-:W-:-:S05]  /*6720*/  LEA R71, R2, R69, 0x1 ;  /* 0x0000004502477211 */ /* 0x000fca00078e08ff */
[----:B------:R-:W-:-:S04]  /*6730*/  IMAD R73, R2, 0x2, R71 ;  /* 0x0000000202497824 */ /* 0x000fc800078e0247 */
[----:B------:R-:W-:-:S04]  /*6740*/  IMAD R75, R2, 0x2, R73 ;  /* 0x00000002024b7824 */ /* 0x000fc800078e0249 */
[C---:B------:R-:W-:Y:S01]  /*6750*/  IMAD R77, R2.reuse, 0x2, R75 ;  /* 0x00000002024d7824 */ /* 0x040fe200078e024b */
[----:B------:R-:W0:Y:S03]  /*6760*/  LDS.128 R8, [R64] ;  /* 0x0000000040087984 */ /* 0x000e260000000c00 */
[C---:B------:R-:W-:Y:S01]  /*6770*/  IMAD R79, R2.reuse, 0x2, R77 ;  /* 0x00000002024f7824 */ /* 0x040fe200078e024d */
[----:B------:R-:W-:Y:S03]  /*6780*/  BAR.SYNC.DEFER_BLOCKING 0x0 ;  /* 0x0000000000007b1d */ /* 0x000fe60000010000 */
[----:B------:R-:W-:-:S04]  /*6790*/  IMAD R81, R2, 0x2, R79 ;  /* 0x0000000202517824 */ /* 0x000fc800078e024f */
[----:B------:R-:W-:-:S04]  /*67a0*/  IMAD R83, R2, 0x2, R81 ;  /* 0x0000000202537824 */ /* 0x000fc800078e0251 */
[----:B------:R-:W-:-:S04]  /*67b0*/  IMAD R85, R2, 0x2, R83 ;  /* 0x0000000202557824 */ /* 0x000fc800078e0253 */
[----:B------:R-:W-:-:S05]  /*67c0*/  IMAD R96, R2, 0x2, R85 ;  /* 0x0000000202607824 */ /* 0x000fca00078e0255 */
[C---:B------:R-:W-:Y:S01]  /*67d0*/  LEA R95, R2.reuse, R96, 0x1 ;  /* 0x00000060025f7211 */ /* 0x040fe200078e08ff */
[----:B------:R-:W-:Y:S04]  /*67e0*/  STSM.16.M88.4 [R46], R16 ;  /* 0x000000102e007844 */ /* 0x000fe80000000200 */
[C---:B------:R-:W-:Y:S01]  /*67f0*/  IMAD R94, R2.reuse, 0x2, R95 ;  /* 0x00000002025e7824 */ /* 0x040fe200078e025f */
[----:B------:R-:W-:Y:S03]  /*6800*/  BAR.SYNC.DEFER_BLOCKING 0x0 ;  /* 0x0000000000007b1d */ /* 0x000fe60000010000 */
[----:B------:R-:W-:-:S04]  /*6810*/  IMAD R93, R2, 0x2, R94 ;  /* 0x00000002025d7824 */ /* 0x000fc800078e025e */
[----:B------:R-:W-:-:S04]  /*6820*/  IMAD R92, R2, 0x2, R93 ;  /* 0x00000002025c7824 */ /* 0x000fc800078e025d */
[----:B------:R-:W-:-:S04]  /*6830*/  IMAD R91, R2, 0x2, R92 ;  /* 0x00000002025b7824 */ /* 0x000fc800078e025c */
[----:B------:R-:W-:-:S05]  /*6840*/  IMAD R90, R2, 0x2, R91 ;  /* 0x00000002025a7824 */ /* 0x000fca00078e025b */
[----:B------:R-:W-:-:S05]  /*6850*/  LEA R89, R2, R90, 0x1 ;  /* 0x0000005a02597211 */ /* 0x000fca00078e08ff */
[C---:B------:R-:W-:Y:S01]  /*6860*/  IMAD R88, R2.reuse, 0x2, R89 ;  /* 0x0000000202587824 */ /* 0x040fe200078e0259 */
[----:B------:R-:W3:Y:S03]  /*6870*/  LDS.128 R12, [R64] ;  /* 0x00000000400c7984 */ /* 0x000ee60000000c00 */
[C---:B------:R-:W-:Y:S01]  /*6880*/  IMAD R87, R2.reuse, 0x2, R88 ;  /* 0x0000000202577824 */ /* 0x040fe200078e0258 */
[----:B------:R-:W-:Y:S03]  /*6890*/  BAR.SYNC.DEFER_BLOCKING 0x0 ;  /* 0x0000000000007b1d */ /* 0x000fe60000010000 */
[----:B------:R-:W-:-:S04]  /*68a0*/  IMAD R86, R2, 0x2, R87 ;  /* 0x0000000202567824 */ /* 0x000fc800078e0257 */
[----:B------:R-:W-:-:S04]  /*68b0*/  IMAD R65, R2, 0x2, R86 ;  /* 0x0000000202417824 */ /* 0x000fc800078e0256 */
[----:B------:R-:W-:-:S04]  /*68c0*/  IMAD R97, R2, 0x2, R65 ;  /* 0x0000000202617824 */ /* 0x000fc800078e0241 */
[----:B------:R-:W-:-:S04]  /*68d0*/  IMAD R105, R2, 0x2, R97 ;  /* 0x0000000202697824 */ /* 0x000fc800078e0261 */
[----:B------:R-:W-:-:S04]  /*68e0*/  IMAD R103, R2, 0x2, R105 ;  /* 0x0000000202677824 */ /* 0x000fc800078e0269 */
[C---:B------:R-:W-:Y:S01]  /*68f0*/  IMAD R109, R2.reuse, 0x2, R103 ;  /* 0x00000002026d7824 */ /* 0x040fe200078e0267 */
[----:B------:R-:W-:Y:S03]  /*6900*/  STSM.16.M88.4 [R46], R20 ;  /* 0x000000142e007844 */ /* 0x000fe60000000200 */
[C---:B------:R-:W-:Y:S01]  /*6910*/  IMAD R107, R2.reuse, 0x2, R109 ;  /* 0x00000002026b7824 */ /* 0x040fe200078e026d */
[----:B------:R-:W-:Y:S03]  /*6920*/  BAR.SYNC.DEFER_BLOCKING 0x0 ;  /* 0x0000000000007b1d */ /* 0x000fe60000010000 */
[----:B------:R-:W-:-:S05]  /*6930*/  IMAD R111, R2, 0x2, R107 ;  /* 0x00000002026f7824 */ /* 0x000fca00078e026b */
[----:B------:R-:W-:-:S05]  /*6940*/  LEA R113, R2, R111, 0x1 ;  /* 0x0000006f02717211 */ /* 0x000fca00078e08ff */
[----:B------:R-:W-:-:S04]  /*6950*/  IMAD R135, R2, 0x2, R113 ;  /* 0x0000000202877824 */ /* 0x000fc800078e0271 */
[----:B------:R-:W-:-:S04]  /*6960*/  IMAD R137, R2, 0x2, R135 ;  /* 0x0000000202897824 */ /* 0x000fc800078e0287 */
[C---:B------:R-:W-:Y:S01]  /*6970*/  IMAD R133, R2.reuse, 0x2, R137 ;  /* 0x0000000202857824 */ /* 0x040fe200078e0289 */
[----:B------:R-:W4:Y:S03]  /*6980*/  LDS.128 R16, [R64] ;  /* 0x0000000040107984 */ /* 0x000f260000000c00 */
        /* <DEDUP_REMOVED lines=8> */
[----:B------:R2:W-:Y:S03]  /*6a10*/  STSM.16.M88.4 [R46], R28 ;  /* 0x0000001c2e007844 */ /* 0x0005e60000000200 */
[C---:B------:R-:W-:Y:S01]  /*6a20*/  IMAD R121, R2.reuse, 0x2, R129 ;  /* 0x0000000202797824 */ /* 0x040fe200078e0281 */
[----:B------:R-:W-:Y:S03]  /*6a30*/  BAR.SYNC.DEFER_BLOCKING 0x0 ;  /* 0x0000000000007b1d */ /* 0x000fe60000010000 */
[----:B------:R-:W-:-:S04]  /*6a40*/  IMAD R131, R2, 0x2, R121 ;  /* 0x0000000202837824 */ /* 0x000fc800078e0279 */
[----:B------:R-:W-:-:S04]  /*6a50*/  IMAD R139, R2, 0x2, R131 ;  /* 0x00000002028b7824 */ /* 0x000fc800078e0283 */
[----:B------:R-:W-:Y:S01]  /*6a60*/  IMAD R143, R2, 0x2, R139 ;  /* 0x00000002028f7824 */ /* 0x000fe200078e028b */
[----:B--2---:R-:W-:Y:S02]  /*6a70*/  F2FP.F16.F32.PACK_AB R28, R49, R52 ;  /* 0x00000034311c723e */ /* 0x004fe400000000ff */
[----:B------:R-:W-:Y:S02]  /*6a80*/  F2FP.F16.F32.PACK_AB R29, R48, R53 ;  /* 0x00000035301d723e */ /* 0x000fe400000000ff */
[----:B------:R-:W-:Y:S01]  /*6a90*/  F2FP.F16.F32.PACK_AB R30, R33, R38 ;  /* 0x00000026211e723e */ /* 0x000fe200000000ff */
[----:B------:R-:W-:Y:S01]  /*6aa0*/  IMAD.SHL.U32 R33, R40, 0x2, RZ ;  /* 0x0000000228217824 */ /* 0x000fe200078e00ff */
[----:B------:R-:W-:Y:S01]  /*6ab0*/  F2FP.F16.F32.PACK_AB R31, R32, R39 ;  /* 0x00000027201f723e */ /* 0x000fe200000000ff */
[----:B------:R-:W-:Y:S01]  /*6ac0*/  IMAD.HI R40, R40, 0x2, RZ ;  /* 0x0000000228287827 */ /* 0x000fe200078e02ff */
[----:B------:R-:W-:Y:S02]  /*6ad0*/  F2FP.F16.F32.PACK_AB R32, R44, R45 ;  /* 0x0000002d2c20723e */ /* 0x000fe400000000ff */
[----:B-1----:R-:W-:Y:S01]  /*6ae0*/  IADD3 R134, P2, P3, R33, UR5, R56 ;  /* 0x0000000521867c10 */ /* 0x002fe2000fb5e038 */
[----:B------:R-:W-:Y:S01]  /*6af0*/  UIMAD.WIDE UR4, UR4, 0x2, URZ ;  /* 0x00000002040478a5 */ /* 0x000fe2000f8e023f */
[----:B------:R-:W1:Y:S01]  /*6b00*/  LDS.128 R20, [R64] ;  /* 0x0000000040147984 */ /* 0x000e620000000c00 */
[----:B------:R-:W-:Y:S01]  /*6b10*/  F2FP.F16.F32.PACK_AB R33, R42, R43 ;  /* 0x0000002b2a21723e */ /* 0x000fe200000000ff */
[----:B------:R-:W-:Y:S03]  /*6b20*/  BAR.SYNC.DEFER_BLOCKING 0x0 ;  /* 0x0000000000007b1d */ /* 0x000fe60000010000 */
[----:B------:R-:W-:-:S02]  /*6b30*/  IADD3.X R166, R40, UR5, R57, P2, P3 ;  /* 0x0000000528a67c10 */ /* 0x000fc400097e6439 */
[-C--:B------:R-:W-:Y:S02]  /*6b40*/  LEA R40, P2, R101, R134.reuse, 0x1 ;  /* 0x0000008665287211 */ /* 0x080fe400078408ff */
[----:B------:R-:W-:Y:S01]  /*6b50*/  LEA R38, P4, R3, R134, 0x1 ;  /* 0x0000008603267211 */ /* 0x000fe200078808ff */
[----:B------:R-:W-:Y:S01]  /*6b60*/  ULDC UR4, c[0x0][0x27c] ;  /* 0x00009f0000047ab9 */ /* 0x000fe20000000800 */
[-C--:B------:R-:W-:Y:S01]  /*6b70*/  LEA.HI.X.SX32 R41, R101, R166.reuse, 0x1, P2 ;  /* 0x000000a665297211 */ /* 0x080fe200010f0eff */
[----:B------:R-:W-:Y:S01]  /*6b80*/  UIMAD UR4, UR6, UR4, URZ ;  /* 0x00000004060472a4 */ /* 0x000fe2000f8e023f */
[----:B------:R-:W-:Y:S02]  /*6b90*/  LEA.HI.X.SX32 R39, R3, R166, 0x1, P4 ;  /* 0x000000a603277211 */ /* 0x000fe400020f0eff */
[-C--:B------:R-:W-:Y:S01]  /*6ba0*/  LEA R42, P5, R98, R134.reuse, 0x1 ;  /* 0x00000086622a7211 */ /* 0x080fe200078a08ff */
[----:B------:R-:W-:Y:S01]  /*6bb0*/  USHF.L.U32 UR6, UR4, 0x2, URZ ;  /* 0x0000000204067899 */ /* 0x000fe2000800063f */
[----:B------:R-:W-:Y:S01]  /*6bc0*/  LEA R36, P6, R82, R134, 0x1 ;  /* 0x0000008652247211 */ /* 0x000fe200078c08ff */
[----:B------:R-:W-:Y:S01]  /*6bd0*/  UIMAD.WIDE UR4, UR4, 0x4, URZ ;  /* 0x00000004040478a5 */ /* 0x000fe2000f8e023f */
[----:B------:R-:W-:-:S02]  /*6be0*/  LEA.HI.X.SX32 R43, R98, R166, 0x1, P5 ;  /* 0x000000a6622b7211 */ /* 0x000fc400028f0eff */
[----:B------:R-:W-:Y:S02]  /*6bf0*/  LEA R141, R2, R143, 0x1 ;  /* 0x0000008f028d7211 */ /* 0x000fe400078e08ff */
[----:B------:R-:W-:Y:S02]  /*6c00*/  LEA R44, P5, R50, R134, 0x1 ;  /* 0x00000086322c7211 */ /* 0x000fe400078a08ff */
[----:B------:R-:W-:Y:S01]  /*6c10*/  LEA.HI.X.SX32 R37, R82, R166, 0x1, P6 ;  /* 0x000000a652257211 */ /* 0x000fe200030f0eff */
[----:B------:R-:W-:Y:S01]  /*6c20*/  IMAD R151, R2, 0x2, R141 ;  /* 0x0000000202977824 */ /* 0x000fe200078e028d */
[----:B------:R-:W-:Y:S01]  /*6c30*/  LEA R48, P6, R51, R134, 0x1 ;  /* 0x0000008633307211 */ /* 0x000fe200078c08ff */
[----:B------:R-:W-:Y:S01]  /*6c40*/  STSM.16.M88.4 [R46], R24 ;  /* 0x000000182e007844 */ /* 0x000fe20000000200 */
[----:B------:R-:W-:Y:S01]  /*6c50*/  LEA.HI.X.SX32 R45, R50, R166, 0x1, P5 ;  /* 0x000000a6322d7211 */ /* 0x000fe200028f0eff */
[----:B------:R-:W-:Y:S01]  /*6c60*/  IMAD R163, R2, 0x2, R151 ;  /* 0x0000000202a37824 */ /* 0x000fe200078e0297 */
[----:B------:R-:W-:Y:S01]  /*6c70*/  BAR.SYNC.DEFER_BLOCKING 0x0 ;  /* 0x0000000000007b1d */ /* 0x000fe20000010000 */
[----:B------:R-:W-:-:S02]  /*6c80*/  LEA R50, P5, R78, R134, 0x1 ;  /* 0x000000864e327211 */ /* 0x000fc400078a08ff */
[----:B------:R-:W-:Y:S01]  /*6c90*/  IMAD R165, R2, 0x2, R163 ;  /* 0x0000000202a57824 */ /* 0x000fe200078e02a3 */
[-C--:B------:R-:W-:Y:S02]  /*6ca0*/  LEA.HI.X.SX32 R49, R51, R166.reuse, 0x1, P6 ;  /* 0x000000a633317211 */ /* 0x080fe400030f0eff */
[----:B------:R-:W-:Y:S01]  /*6cb0*/  LEA.HI.X.SX32 R51, R78, R166, 0x1, P5 ;  /* 0x000000a64e337211 */ /* 0x000fe200028f0eff */
[----:B------:R-:W-:Y:S01]  /*6cc0*/  IMAD R164, R2, 0x2, R165 ;  /* 0x0000000202a47824 */ /* 0x000fe200078e02a5 */
[CC--:B------:R-:W-:Y:S02]  /*6cd0*/  LEA R2, P3, R99.reuse, R134.reuse, 0x1 ;  /* 0x0000008663027211 */ /* 0x0c0fe400078608ff */
[C---:B------:R-:W-:Y:S02]  /*6ce0*/  LEA R60, P5, R74.reuse, R134, 0x1 ;  /* 0x000000864a3c7211 */ /* 0x040fe400078a08ff */
[-C--:B------:R-:W-:Y:S02]  /*6cf0*/  LEA.HI.X.SX32 R3, R99, R166.reuse, 0x1, P3 ;  /* 0x000000a663037211 */ /* 0x080fe400018f0eff */
[----:B------:R-:W-:-:S02]  /*6d00*/  LEA.HI.X.SX32 R61, R74, R166, 0x1, P5 ;  /* 0x000000a64a3d7211 */ /* 0x000fc400028f0eff */
[----:B------:R-:W-:-:S04]  /*6d10*/  LEA R74, P5, R75, R134, 0x1 ;  /* 0x000000864b4a7211 */ /* 0x000fc800078a08ff */
[----:B------:R-:W-:Y:S02]  /*6d20*/  LEA.HI.X.SX32 R75, R75, R166, 0x1, P5 ;  /* 0x000000a64b4b7211 */ /* 0x000fe400028f0eff */
[C---:B------:R-:W-:Y:S01]  /*6d30*/  LEA R84, P5, R85.reuse, R134, 0x1 ;  /* 0x0000008655547211 */ /* 0x040fe200078a08ff */
[----:B------:R-:W2:Y:S03]  /*6d40*/  LDS.128 R24, [R64] ;  /* 0x0000000040187984 */ /* 0x000ea60000000c00 */
[----:B------:R-:W-:Y:S01]  /*6d50*/  LEA.HI.X.SX32 R85, R85, R166, 0x1, P5 ;  /* 0x000000a655557211 */ /* 0x000fe200028f0eff */
[----:B------:R-:W-:Y:S01]  /*6d60*/  BAR.SYNC.DEFER_BLOCKING 0x0 ;  /* 0x0000000000007b1d */ /* 0x000fe20000010000 */
[----:B------:R-:W-:-:S04]  /*6d70*/  LEA R148, P5, R92, R134, 0x1 ;  /* 0x000000865c947211 */ /* 0x000fc800078a08ff */
[----:B------:R-:W-:Y:S02]  /*6d80*/  LEA.HI.X.SX32 R149, R92, R166, 0x1, P5 ;  /* 0x000000a65c957211 */ /* 0x000fe400028f0eff */
[-C--:B------:R-:W-:Y:S01]  /*6d90*/  LEA R92, P5, R87, R134.reuse, 0x1 ;  /* 0x00000086575c7211 */ /* 0x080fe200078a08ff */
[----:B------:R-:W-:Y:S01]  /*6da0*/  STSM.16.M88.4 [R46], R28 ;  /* 0x0000001c2e007844 */ /* 0x000fe20000000200 */
[----:B------:R-:W-:Y:S06]  /*6db0*/  BAR.SYNC.DEFER_BLOCKING 0x0 ;  /* 0x0000000000007b1d */ /* 0x000fec0000010000 */
[----:B------:R-:W2:Y:S02]  /*6dc0*/  LDS.128 R28, [R64] ;  /* 0x00000000401c7984 */ /* 0x000ea40000000c00 */
[----:B------:R-:W-:Y:S06]  /*6dd0*/  BAR.SYNC.DEFER_BLOCKING 0x0 ;  /* 0x0000000000007b1d */ /* 0x000fec0000010000 */
[----:B------:R0:W-:Y:S02]  /*6de0*/  STSM.16.M88.4 [R46], R32 ;  /* 0x000000202e007844 */ /* 0x0001e40000000200 */
[----:B------:R-:W-:Y:S01]  /*6df0*/  BAR.SYNC.DEFER_BLOCKING 0x0 ;  /* 0x0000000000007b1d */ /* 0x000fe20000010000 */
[----:B0-----:R-:W-:-:S02]  /*6e00*/  LEA R32, P2, R54, R134, 0x1 ;  /* 0x0000008636207211 */ /* 0x001fc400078408ff */
[C---:B------:R-:W-:Y:S02]  /*6e10*/  LEA R34, P4, R47.reuse, R134, 0x1 ;  /* 0x000000862f227211 */ /* 0x040fe400078808ff */
[-C--:B------:R-:W-:Y:S02]  /*6e20*/  LEA.HI.X.SX32 R33, R54, R166.reuse, 0x1, P2 ;  /* 0x000000a636217211 */ /* 0x080fe400010f0eff */
[----:B------:R-:W-:Y:S02]  /*6e30*/  LEA.HI.X.SX32 R35, R47, R166, 0x1, P4 ;  /* 0x000000a62f237211 */ /* 0x000fe400020f0eff */
[CC--:B------:R-:W-:Y:S02]  /*6e40*/  LEA R54, P4, R55.reuse, R134.reuse, 0x1 ;  /* 0x0000008637367211 */ /* 0x0c0fe400078808ff */
[----:B------:R-:W-:Y:S02]  /*6e50*/  LEA R52, P2, R66, R134, 0x1 ;  /* 0x0000008642347211 */ /* 0x000fe400078408ff */
[----:B------:R-:W-:Y:S01]  /*6e60*/  LEA.HI.X.SX32 R55, R55, R166, 0x1, P4 ;  /* 0x000000a637377211 */ /* 0x000fe200020f0eff */
[----:B------:R-:W-:Y:S01]  /*6e70*/  STG.E.U16 desc[UR40][R42.64], R4 ;  /* 0x000000042a007986 */ /* 0x000fe2000c101528 */
[----:B------:R-:W-:-:S02]  /*6e80*/  LEA R68, P4, R69, R134, 0x1 ;  /* 0x0000008645447211 */ /* 0x000fc400078808ff */
[----:B------:R-:W-:Y:S01]  /*6e90*/  LEA.HI.X.SX32 R53, R66, R166, 0x1, P2 ;  /* 0x000000a642357211 */ /* 0x000fe200010f0eff */
[----:B------:R-:W-:Y:S01]  /*6ea0*/  STG.E.U16 desc[UR40][R40.64], R5 ;  /* 0x0000000528007986 */ /* 0x000fe2000c101528 */
[----:B------:R-:W-:Y:S02]  /*6eb0*/  LEA R66, P2, R67, R134, 0x1 ;  /* 0x0000008643427211 */ /* 0x000fe400078408ff */
[----:B------:R-:W-:Y:S01]  /*6ec0*/  LEA.HI.X.SX32 R69, R69, R166, 0x1, P4 ;  /* 0x000000a645457211 */ /* 0x000fe200020f0eff */
[----:B------:R0:W-:Y:S01]  /*6ed0*/  STG.E.U16 desc[UR40][R38.64], R6 ;  /* 0x0000000626007986 */ /* 0x0001e2000c101528 */
[----:B------:R-:W-:Y:S02]  /*6ee0*/  LEA R78, P4, R79, R134, 0x1 ;  /* 0x000000864f4e7211 */ /* 0x000fe400078808ff */
[----:B------:R-:W-:Y:S01]  /*6ef0*/  LEA.HI.X.SX32 R67, R67, R166, 0x1, P2 ;  /* 0x000000a643437211 */ /* 0x000fe200010f0eff */
[----:B------:R3:W-:Y:S01]  /*6f00*/  STG.E.U16 desc[UR40][R2.64], R7 ;  /* 0x0000000702007986 */ /* 0x0007e2000c101528 */
[----:B------:R-:W-:-:S02]  /*6f10*/  LEA R76, P2, R77, R134, 0x1 ;  /* 0x000000864d4c7211 */ /* 0x000fc400078408ff */
[----:B------:R-:W-:Y:S02]  /*6f20*/  LEA.HI.X.SX32 R79, R79, R166, 0x1, P4 ;  /* 0x000000a64f4f7211 */ /* 0x000fe400020f0eff */
[----:B------:R-:W-:Y:S02]  /*6f30*/  LEA R100, P4, R95, R134, 0x1 ;  /* 0x000000865f647211 */ /* 0x000fe400078808ff */
[----:B------:R-:W-:Y:S02]  /*6f40*/  LEA.HI.X.SX32 R77, R77, R166, 0x1, P2 ;  /* 0x000000a64d4d7211 */ /* 0x000fe400010f0eff */
[----:B------:R-:W-:Y:S02]  /*6f50*/  LEA R98, P2, R96, R134, 0x1 ;  /* 0x0000008660627211 */ /* 0x000fe400078408ff */
[----:B------:R-:W-:Y:S02]  /*6f60*/  LEA.HI.X.SX32 R101, R95, R166, 0x1, P4 ;  /* 0x000000a65f657211 */ /* 0x000fe400020f0eff */
[----:B------:R-:W-:-:S02]  /*6f70*/  LEA R154, P4, R90, R134, 0x1 ;  /* 0x000000865a9a7211 */ /* 0x000fc400078808ff */
[----:B------:R-:W-:Y:S02]  /*6f80*/  LEA.HI.X.SX32 R99, R96, R166, 0x1, P2 ;  /* 0x000000a660637211 */ /* 0x000fe400010f0eff */
[----:B------:R-:W-:Y:S02]  /*6f90*/  LEA R152, P2, R91, R134, 0x1 ;  /* 0x000000865b987211 */ /* 0x000fe400078408ff */
[----:B------:R-:W-:Y:S02]  /*6fa0*/  LEA.HI.X.SX32 R155, R90, R166, 0x1, P4 ;  /* 0x000000a65a9b7211 */ /* 0x000fe400020f0eff */
[-C--:B------:R-:W-:Y:S02]  /*6fb0*/  LEA R90, P4, R65, R134.reuse, 0x1 ;  /* 0x00000086415a7211 */ /* 0x080fe400078808ff */
[----:B------:R-:W-:Y:S02]  /*6fc0*/  LEA R46, P3, R58, R134, 0x1 ;  /* 0x000000863a2e7211 */ /* 0x000fe400078608ff */
[----:B0-----:R-:W-:-:S02]  /*6fd0*/  PRMT R39, R4, 0x7632, R39 ;  /* 0x0000763204277816 */ /* 0x001fc40000000027 */
[-C--:B------:R-:W-:Y:S02]  /*6fe0*/  LEA.HI.X.SX32 R153, R91, R166.reuse, 0x1, P2 ;  /* 0x000000a65b997211 */ /* 0x080fe400010f0eff */
[----:B------:R-:W-:Y:S01]  /*6ff0*/  PRMT R41, R5, 0x7632, R41 ;  /* 0x0000763205297816 */ /* 0x000fe20000000029 */
[----:B------:R0:W-:Y:S01]  /*7000*/  STG.E.U16 desc[UR40][R36.64], R39 ;  /* 0x0000002724007986 */ /* 0x0001e2000c101528 */
[-C--:B------:R-:W-:Y:S02]  /*7010*/  LEA.HI.X.SX32 R91, R65, R166.reuse, 0x1, P4 ;  /* 0x000000a6415b7211 */ /* 0x080fe400020f0eff */
[----:B------:R-:W-:Y:S01]  /*7020*/  PRMT R43, R6, 0x7632, R43 ;  /* 0x00007632062b7816 */ /* 0x000fe2000000002b */
[----:B------:R-:W-:Y:S01]  /*7030*/  STG.E.U16 desc[UR40][R44.64], R41 ;  /* 0x000000292c007986 */ /* 0x000fe2000c101528 */
[----:B------:R-:W-:Y:S02]  /*7040*/  PRMT R65, R7, 0x7632, R65 ;  /* 0x0000763207417816 */ /* 0x000fe40000000041 */
[----:B------:R-:W-:Y:S01]  /*7050*/  LEA.HI.X.SX32 R47, R58, R166, 0x1, P3 ;  /* 0x000000a63a2f7211 */ /* 0x000fe200018f0eff */
[----:B------:R-:W-:Y:S01]  /*7060*/  STG.E.U16 desc[UR40][R32.64], R43 ;  /* 0x0000002b20007986 */ /* 0x000fe2000c101528 */
[-C--:B------:R-:W-:Y:S01]  /*7070*/  LEA R56, P3, R70, R134.reuse, 0x1 ;  /* 0x0000008646387211 */ /* 0x080fe200078608ff */
[----:B---3--:R-:W3:Y:S01]  /*7080*/  LDC.64 R6, c[0x0][0x230] ;  /* 0x00008c00ff067b82 */ /* 0x008ee20000000a00 */
[----:B------:R-:W-:Y:S01]  /*7090*/  LEA R58, P6, R59, R134, 0x1 ;  /* 0x000000863b3a7211 */ /* 0x000fe200078c08ff */
[----:B------:R-:W-:Y:S01]  /*70a0*/  STG.E.U16 desc[UR40][R34.64], R65 ;  /* 0x0000004122007986 */ /* 0x000fe2000c101528 */
[----:B------:R-:W-:-:S02]  /*70b0*/  PRMT R3, R8, 0x7632, R3 ;  /* 0x0000763208037816 */ /* 0x000fc40000000003 */
[-C--:B------:R-:W-:Y:S01]  /*70c0*/  LEA.HI.X.SX32 R57, R70, R166.reuse, 0x1, P3 ;  /* 0x000000a646397211 */ /* 0x080fe200018f0eff */
[----:B------:R-:W-:Y:S01]  /*70d0*/  STG.E.U16 desc[UR40][R46.64], R8 ;  /* 0x000000082e007986 */ /* 0x000fe2000c101528 */
[----:B------:R-:W-:Y:S02]  /*70e0*/  PRMT R4, R9, 0x7632, R4 ;  /* 0x0000763209047816 */ /* 0x000fe40000000004 */
[----:B------:R-:W-:Y:S01]  /*70f0*/  LEA.HI.X.SX32 R59, R59, R166, 0x1, P6 ;  /* 0x000000a63b3b7211 */ /* 0x000fe200030f0eff */
[----:B------:R-:W-:Y:S01]  /*7100*/  STG.E.U16 desc[UR40][R48.64], R9 ;  /* 0x0000000930007986 */ /* 0x000fe2000c101528 */
[----:B------:R-:W-:Y:S02]  /*7110*/  PRMT R5, R10, 0x7632, R5 ;  /* 0x000076320a057816 */ /* 0x000fe40000000005 */
[----:B------:R-:W-:Y:S01]  /*7120*/  PRMT R2, R11, 0x7632, R2 ;  /* 0x000076320b027816 */ /* 0x000fe20000000002 */
[----:B------:R-:W-:Y:S01]  /*7130*/  STG.E.U16 desc[UR40][R50.64], R10 ;  /* 0x0000000a32007986 */ /* 0x000fe2000c101528 */
[----:B------:R-:W-:-:S02]  /*7140*/  LEA R70, P3, R71, R134, 0x1 ;  /* 0x0000008647467211 */ /* 0x000fc400078608ff */
[----:B------:R-:W-:Y:S01]  /*7150*/  LEA R72, P6, R73, R134, 0x1 ;  /* 0x0000008649487211 */ /* 0x000fe200078c08ff */
[----:B------:R-:W-:Y:S01]  /*7160*/  STG.E.U16 desc[UR40][R52.64], R11 ;  /* 0x0000000b34007986 */ /* 0x000fe2000c101528 */
[----:B------:R-:W-:Y:S02]  /*7170*/  LEA.HI.X.SX32 R71, R71, R166, 0x1, P3 ;  /* 0x000000a647477211 */ /* 0x000fe400018f0eff */
[----:B------:R-:W-:Y:S01]  /*7180*/  LEA R80, P3, R81, R134, 0x1 ;  /* 0x0000008651507211 */ /* 0x000fe200078608ff */
[----:B------:R-:W-:Y:S01]  /*7190*/  STG.E.U16 desc[UR40][R54.64], R3 ;  /* 0x0000000336007986 */ /* 0x000fe2000c101528 */
[----:B------:R-:W-:Y:S02]  /*71a0*/  LEA.HI.X.SX32 R73, R73, R166, 0x1, P6 ;  /* 0x000000a649497211 */ /* 0x000fe400030f0eff */
[----:B------:R-:W-:Y:S01]  /*71b0*/  LEA R82, P6, R83, R134, 0x1 ;  /* 0x0000008653527211 */ /* 0x000fe200078c08ff */
[----:B------:R-:W-:Y:S01]  /*71c0*/  STG.E.U16 desc[UR40][R56.64], R4 ;  /* 0x0000000438007986 */ /* 0x000fe2000c101528 */
[----:B0-----:R-:W-:-:S02]  /*71d0*/  PRMT R37, R12, 0x7632, R37 ;  /* 0x000076320c257816 */ /* 0x001fc40000000025 */
[----:B------:R-:W-:Y:S01]  /*71e0*/  PRMT R38, R13, 0x7632, R38 ;  /* 0x000076320d267816 */ /* 0x000fe20000000026 */
[----:B------:R-:W-:Y:S01]  /*71f0*/  STG.E.U16 desc[UR40][R58.64], R5 ;  /* 0x000000053a007986 */ /* 0x000fe2000c101528 */
[----:B------:R-:W-:Y:S02]  /*7200*/  PRMT R39, R14, 0x7632, R39 ;  /* 0x000076320e277816 */ /* 0x000fe40000000027 */
[----:B------:R-:W-:Y:S01]  /*7210*/  LEA.HI.X.SX32 R81, R81, R166, 0x1, P3 ;  /* 0x000000a651517211 */ /* 0x000fe200018f0eff */
[----:B------:R4:W-:Y:S01]  /*7220*/  STG.E.U16 desc[UR40][R60.64], R2 ;  /* 0x000000023c007986 */ /* 0x0009e2000c101528 */
[----:B------:R-:W-:Y:S02]  /*7230*/  PRMT R40, R15, 0x7632, R40 ;  /* 0x000076320f287816 */ /* 0x000fe40000000028 */
[----:B------:R-:W-:Y:S01]  /*7240*/  LEA R144, P3, R94, R134, 0x1 ;  /* 0x000000865e907211 */ /* 0x000fe200078608ff */
[----:B------:R-:W-:Y:S01]  /*7250*/  STG.E.U16 desc[UR40][R66.64], R12 ;  /* 0x0000000c42007986 */ /* 0x000fe2000c101528 */
[----:B------:R-:W-:-:S02]  /*7260*/  LEA.HI.X.SX32 R83, R83, R166, 0x1, P6 ;  /* 0x000000a653537211 */ /* 0x000fc400030f0eff */
[----:B------:R-:W-:Y:S01]  /*7270*/  LEA R146, P6, R93, R134, 0x1 ;  /* 0x000000865d927211 */ /* 0x000fe200078c08ff */
[----:B------:R-:W0:Y:S01]  /*7280*/  LDS.128 R64, [R64] ;  /* 0x0000000040407984 */ /* 0x000e220000000c00 */
[----:B------:R-:W-:Y:S02]  /*7290*/  LEA.HI.X.SX32 R145, R94, R166, 0x1, P3 ;  /* 0x000000a65e917211 */ /* 0x000fe400018f0eff */
[----:B------:R-:W-:Y:S01]  /*72a0*/  LEA R94, P3, R89, R134, 0x1 ;  /* 0x00000086595e7211 */ /* 0x000fe200078608ff */
[----:B------:R-:W-:Y:S01]  /*72b0*/  STG.E.U16 desc[UR40][R68.64], R13 ;  /* 0x0000000d44007986 */ /* 0x000fe2000c101528 */
[----:B----4-:R-:W-:Y:S02]  /*72c0*/  PRMT R2, R16, 0x7632, R2 ;  /* 0x0000763210027816 */ /* 0x010fe40000000002 */
[----:B------:R-:W-:Y:S01]  /*72d0*/  LEA.HI.X.SX32 R147, R93, R166, 0x1, P6 ;  /* 0x000000a65d937211 */ /* 0x000fe200030f0eff */
[----:B------:R-:W-:Y:S01]  /*72e0*/  STG.E.U16 desc[UR40][R70.64], R14 ;  /* 0x0000000e46007986 */ /* 0x000fe2000c101528 */
[----:B------:R-:W-:-:S02]  /*72f0*/  LEA R156, P6, R88, R134, 0x1 ;  /* 0x00000086589c7211 */ /* 0x000fc400078c08ff */
[----:B------:R-:W-:Y:S01]  /*7300*/  PRMT R3, R18, 0x7632, R3 ;  /* 0x0000763212037816 */ /* 0x000fe20000000003 */
[----:B------:R4:W-:Y:S01]  /*7310*/  STG.E.U16 desc[UR40][R72.64], R15 ;  /* 0x0000000f48007986 */ /* 0x0009e2000c101528 */
[----:B------:R-:W-:Y:S02]  /*7320*/  PRMT R4, R19, 0x7632, R4 ;  /* 0x0000763213047816 */ /* 0x000fe40000000004 */
[----:B------:R-:W-:Y:S01]  /*7330*/  LEA R158, P2, R86, R134, 0x1 ;  /* 0x00000086569e7211 */ /* 0x000fe200078408ff */
[----:B------:R-:W-:Y:S01]  /*7340*/  STG.E.U16 desc[UR40][R74.64], R37 ;  /* 0x000000254a007986 */ /* 0x000fe2000c101528 */
[----:B------:R-:W-:Y:S02]  /*7350*/  LEA.HI.X.SX32 R95, R89, R166, 0x1, P3 ;  /* 0x000000a6595f7211 */ /* 0x000fe400018f0eff */
[----:B------:R-:W-:Y:S01]  /*7360*/  LEA R96, P3, R97, R134, 0x1 ;  /* 0x0000008661607211 */ /* 0x000fe200078608ff */
[----:B------:R-:W-:Y:S01]  /*7370*/  STG.E.U16 desc[UR40][R76.64], R38 ;  /* 0x000000264c007986 */ /* 0x000fe2000c101528 */
[----:B------:R-:W-:-:S02]  /*7380*/  LEA.HI.X.SX32 R157, R88, R166, 0x1, P6 ;  /* 0x000000a6589d7211 */ /* 0x000fc400030f0eff */
[----:B------:R-:W-:Y:S01]  /*7390*/  LEA R88, P6, R105, R134, 0x1 ;  /* 0x0000008669587211 */ /* 0x000fe200078c08ff */
[----:B------:R2:W-:Y:S01]  /*73a0*/  STG.E.U16 desc[UR40][R78.64], R39 ;  /* 0x000000274e007986 */ /* 0x0005e2000c101528 */
[----:B----4-:R-:W-:Y:S02]  /*73b0*/  PRMT R73, R17, 0x7632, R73 ;  /* 0x0000763211497816 */ /* 0x010fe40000000049 */
[----:B------:R-:W-:Y:S01]  /*73c0*/  LEA.HI.X.SX32 R93, R87, R166, 0x1, P5 ;  /* 0x000000a6575d7211 */ /* 0x000fe200028f0eff */
[----:B------:R-:W-:Y:S01]  /*73d0*/  STG.E.U16 desc[UR40][R80.64], R40 ;  /* 0x0000002850007986 */ /* 0x000fe2000c101528 */
[----:B------:R-:W-:Y:S02]  /*73e0*/  LEA R160, P5, R103, R134, 0x1 ;  /* 0x0000008667a07211 */ /* 0x000fe400078a08ff */
[----:B------:R-:W-:Y:S01]  /*73f0*/  LEA.HI.X.SX32 R159, R86, R166, 0x1, P2 ;  /* 0x000000a6569f7211 */ /* 0x000fe200010f0eff */
[----:B------:R-:W-:Y:S01]  /*7400*/  STG.E.U16 desc[UR40][R82.64], R16 ;  /* 0x0000001052007986 */ /* 0x000fe2000c101528 */
[----:B------:R-:W-:-:S02]  /*7410*/  LEA R86, P2, R109, R134, 0x1 ;  /* 0x000000866d567211 */ /* 0x000fc400078408ff */
[----:B-1----:R-:W-:Y:S01]  /*7420*/  PRMT R45, R21, 0x7632, R45 ;  /* 0x00007632152d7816 */ /* 0x002fe2000000002d */
[----:B------:R-:W-:Y:S01]  /*7430*/  STG.E.U16 desc[UR40][R84.64], R17 ;  /* 0x0000001154007986 */ /* 0x000fe2000c101528 */
[----:B--2---:R-:W-:Y:S02]  /*7440*/  PRMT R79, R20, 0x7632, R79 ;  /* 0x00007632144f7816 */ /* 0x004fe4000000004f */
[----:B------:R-:W-:Y:S01]  /*7450*/  LEA R102, P4, R107, R134, 0x1 ;  /* 0x000000866b667211 */ /* 0x000fe200078808ff */
[----:B------:R-:W-:Y:S01]  /*7460*/  STG.E.U16 desc[UR40][R98.64], R18 ;  /* 0x0000001262007986 */ /* 0x000fe2000c101528 */
[----:B------:R-:W-:Y:S02]  /*7470*/  LEA.HI.X.SX32 R97, R97, R166, 0x1, P3 ;  /* 0x000000a661617211 */ /* 0x000fe400018f0eff */
[----:B------:R-:W-:Y:S01]  /*7480*/  PRMT R48, R22, 0x7632, R48 ;  /* 0x0000763216307816 */ /* 0x000fe20000000030 */
[----:B------:R-:W-:Y:S01]  /*7490*/  STG.E.U16 desc[UR40][R100.64], R19 ;  /* 0x0000001364007986 */ /* 0x000fe2000c101528 */
[----:B------:R-:W-:-:S02]  /*74a0*/  LEA R106, P3, R111, R134, 0x1 ;  /* 0x000000866f6a7211 */ /* 0x000fc400078608ff */
[----:B------:R-:W-:Y:S01]  /*74b0*/  LEA.HI.X.SX32 R89, R105, R166, 0x1, P6 ;  /* 0x000000a669597211 */ /* 0x000fe200030f0eff */
[----:B------:R1:W-:Y:S01]  /*74c0*/  STG.E.U16 desc[UR40][R144.64], R2 ;  /* 0x0000000290007986 */ /* 0x0003e2000c101528 */
[----:B------:R-:W-:Y:S02]  /*74d0*/  PRMT R44, R23, 0x7632, R44 ;  /* 0x00007632172c7816 */ /* 0x000fe4000000002c */
[----:B------:R-:W-:Y:S01]  /*74e0*/  LEA R108, P6, R113, R134, 0x1 ;  /* 0x00000086716c7211 */ /* 0x000fe200078c08ff */
[----:B------:R-:W-:Y:S01]  /*74f0*/  STG.E.U16 desc[UR40][R146.64], R73 ;  /* 0x0000004992007986 */ /* 0x000fe2000c101528 */
[----:B------:R-:W-:Y:S02]  /*7500*/  LEA.HI.X.SX32 R161, R103, R166, 0x1, P5 ;  /* 0x000000a667a17211 */ /* 0x000fe400028f0eff */
[----:B------:R-:W-:Y:S01]  /*7510*/  LEA R110, P5, R135, R134, 0x1 ;  /* 0x00000086876e7211 */ /* 0x000fe200078a08ff */
[----:B------:R2:W-:Y:S01]  /*7520*/  STG.E.U16 desc[UR40][R148.64], R3 ;  /* 0x0000000394007986 */ /* 0x0005e2000c101528 */
[----:B------:R-:W-:-:S02]  /*7530*/  LEA.HI.X.SX32 R87, R109, R166, 0x1, P2 ;  /* 0x000000a66d577211 */ /* 0x000fc400010f0eff */
[----:B------:R-:W-:Y:S01]  /*7540*/  LEA R112, P2, R137, R134, 0x1 ;  /* 0x0000008689707211 */ /* 0x000fe200078408ff */
[----:B------:R4:W-:Y:S01]  /*7550*/  STG.E.U16 desc[UR40][R152.64], R4 ;  /* 0x0000000498007986 */ /* 0x0009e2000c101528 */
[----:B------:R-:W-:Y:S02]  /*7560*/  LEA.HI.X.SX32 R103, R107, R166, 0x1, P4 ;  /* 0x000000a66b677211 */ /* 0x000fe400020f0eff */
[----:B------:R-:W-:Y:S01]  /*7570*/  LEA R132, P4, R133, R134, 0x1 ;  /* 0x0000008685847211 */ /* 0x000fe200078808ff */
[----:B------:R-:W-:Y:S01]  /*7580*/  STG.E.U16 desc[UR40][R154.64], R20 ;  /* 0x000000149a007986 */ /* 0x000fe2000c101528 */
[----:B------:R-:W-:Y:S02]  /*7590*/  LEA.HI.X.SX32 R107, R111, R166, 0x1, P3 ;  /* 0x000000a66f6b7211 */ /* 0x000fe400018f0eff */
[----:B------:R-:W-:Y:S01]  /*75a0*/  LEA R122, P3, R123, R134, 0x1 ;  /* 0x000000867b7a7211 */ /* 0x000fe200078608ff */
[----:B------:R-:W-:Y:S01]  /*75b0*/  STG.E.U16 desc[UR40][R94.64], R21 ;  /* 0x000000155e007986 */ /* 0x000fe2000c101528 */
[----:B------:R-:W-:-:S02]  /*75c0*/  LEA.HI.X.SX32 R109, R113, R166, 0x1, P6 ;  /* 0x000000a6716d7211 */ /* 0x000fc400030f0eff */
[----:B------:R-:W-:Y:S01]  /*75d0*/  PRMT R54, R24, 0x7632, R54 ;  /* 0x0000763218367816 */ /* 0x000fe20000000036 */
[----:B------:R-:W-:Y:S01]  /*75e0*/  STG.E.U16 desc[UR40][R156.64], R22 ;  /* 0x000000169c007986 */ /* 0x000fe2000c101528 */
[----:B------:R-:W-:Y:S02]  /*75f0*/  LEA R114, P6, R115, R134, 0x1 ;  /* 0x0000008673727211 */ /* 0x000fe400078c08ff */
[----:B------:R-:W-:Y:S01]  /*7600*/  LEA.HI.X.SX32 R111, R135, R166, 0x1, P5 ;  /* 0x000000a6876f7211 */ /* 0x000fe200028f0eff */
[----:B------:R-:W-:Y:S01]  /*7610*/  STG.E.U16 desc[UR40][R92.64], R23 ;  /* 0x000000175c007986 */ /* 0x000fe2000c101528 */
[----:B------:R-:W-:Y:S02]  /*7620*/  PRMT R55, R25, 0x7632, R55 ;  /* 0x0000763219377816 */ /* 0x000fe40000000037 */
        /* <DEDUP_REMOVED lines=8> */
[----:B-1----:R-:W-:Y:S02]  /*76b0*/  PRMT R2, R27, 0x7632, R2 ;  /* 0x000076321b027816 */ /* 0x002fe40000000002 */
[----:B------:R-:W-:Y:S01]  /*76c0*/  LEA R126, P4, R127, R134, 0x1 ;  /* 0x000000867f7e7211 */ /* 0x000fe200078808ff */
[----:B------:R-:W-:Y:S01]  /*76d0*/  STG.E.U16 desc[UR40][R88.64], R44 ;  /* 0x0000002c58007986 */ /* 0x000fe2000c101528 */
[----:B------:R-:W-:-:S02]  /*76e0*/  LEA.HI.X.SX32 R123, R123, R166, 0x1, P3 ;  /* 0x000000a67b7b7211 */ /* 0x000fc400018f0eff */
        /* <DEDUP_REMOVED lines=8> */
[----:B------:R-:W-:-:S02]  /*7770*/  LEA.HI.X.SX32 R117, R117, R166, 0x1, P2 ;  /* 0x000000a675757211 */ /* 0x000fc400010f0eff */
[----:B------:R-:W-:Y:S01]  /*7780*/  LEA R130, P2, R131, R134, 0x1 ;  /* 0x0000008683827211 */ /* 0x000fe200078408ff */
[----:B------:R-:W-:Y:S01]  /*7790*/  STG.E.U16 desc[UR40][R106.64], R27 ;  /* 0x0000001b6a007986 */ /* 0x000fe2000c101528 */
[----:B------:R-:W-:Y:S02]  /*77a0*/  LEA.HI.X.SX32 R127, R127, R166, 0x1, P4 ;  /* 0x000000a67f7f7211 */ /* 0x000fe400020f0eff */
[----:B--2---:R-:W-:Y:S01]  /*77b0*/  PRMT R3, R28, 0x7632, R3 ;  /* 0x000076321c037816 */ /* 0x004fe20000000003 */
[----:B------:R-:W-:Y:S01]  /*77c0*/  STG.E.U16 desc[UR40][R108.64], R54 ;  /* 0x000000366c007986 */ /* 0x000fe2000c101528 */
[----:B------:R-:W-:Y:S02]  /*77d0*/  LEA R136, P4, R139, R134, 0x1 ;  /* 0x000000868b887211 */ /* 0x000fe400078808ff */
[----:B------:R-:W-:Y:S01]  /*77e0*/  LEA.HI.X.SX32 R119, R119, R166, 0x1, P3 ;  /* 0x000000a677777211 */ /* 0x000fe200018f0eff */
[----:B------:R-:W-:Y:S01]  /*77f0*/  STG.E.U16 desc[UR40][R110.64], R55 ;  /* 0x000000376e007986 */ /* 0x000fe2000c101528 */
[----:B------:R-:W-:-:S02]  /*7800*/  PRMT R59, R29, 0x7632, R59 ;  /* 0x000076321d3b7816 */ /* 0x000fc4000000003b */
[----:B------:R-:W-:Y:S01]  /*7810*/  LEA R142, P3, R143, R134, 0x1 ;  /* 0x000000868f8e7211 */ /* 0x000fe200078608ff */
[----:B------:R-:W-:Y:S01]  /*7820*/  STG.E.U16 desc[UR40][R112.64], R56 ;  /* 0x0000003870007986 */ /* 0x000fe2000c101528 */
[----:B------:R-:W-:Y:S02]  /*7830*/  LEA.HI.X.SX32 R129, R129, R166, 0x1, P6 ;  /* 0x000000a681817211 */ /* 0x000fe400030f0eff */
[----:B----4-:R-:W-:Y:S01]  /*7840*/  PRMT R4, R30, 0x7632, R4 ;  /* 0x000076321e047816 */ /* 0x010fe20000000004 */
[----:B------:R1:W-:Y:S01]  /*7850*/  STG.E.U16 desc[UR40][R132.64], R2 ;  /* 0x0000000284007986 */ /* 0x0003e2000c101528 */
[----:B------:R-:W-:Y:S02]  /*7860*/  LEA R138, P6, R141, R134, 0x1 ;  /* 0x000000868d8a7211 */ /* 0x000fe400078c08ff */
[----:B------:R-:W-:Y:S01]  /*7870*/  LEA.HI.X.SX32 R121, R121, R166, 0x1, P5 ;  /* 0x000000a679797211 */ /* 0x000fe200028f0eff */
[----:B------:R-:W-:Y:S01]  /*7880*/  STG.E.U16 desc[UR40][R122.64], R28 ;  /* 0x0000001c7a007986 */ /* 0x000fe2000c101528 */
[----:B------:R-:W-:-:S02]  /*7890*/  PRMT R60, R31, 0x7632, R60 ;  /* 0x000076321f3c7816 */ /* 0x000fc4000000003c */
[----:B------:R-:W-:Y:S01]  /*78a0*/  LEA R140, P5, R151, R134, 0x1 ;  /* 0x00000086978c7211 */ /* 0x000fe200078a08ff */
[----:B------:R-:W-:Y:S01]  /*78b0*/  STG.E.U16 desc[UR40][R114.64], R29 ;  /* 0x0000001d72007986 */ /* 0x000fe2000c101528 */
[----:B------:R-:W-:Y:S02]  /*78c0*/  LEA.HI.X.SX32 R131, R131, R166, 0x1, P2 ;  /* 0x000000a683837211 */ /* 0x000fe400010f0eff */
[----:B------:R-:W-:Y:S01]  /*78d0*/  LEA R150, P2, R163, R134, 0x1 ;  /* 0x00000086a3967211 */ /* 0x000fe200078408ff */
[----:B------:R-:W-:Y:S01]  /*78e0*/  STG.E.U16 desc[UR40][R124.64], R30 ;  /* 0x0000001e7c007986 */ /* 0x000fe2000c101528 */
[----:B------:R-:W-:Y:S01]  /*78f0*/  LEA.HI.X.SX32 R137, R139, R166, 0x1, P4 ;  /* 0x000000a68b897211 */ /* 0x000fe200020f0eff */
[----:B-1----:R-:W-:Y:S01]  /*7900*/  IMAD.SHL.U32 R2, R219, 0x2, RZ ;  /* 0x00000002db027824 */ /* 0x002fe200078e00ff */
[----:B------:R-:W-:Y:S01]  /*7910*/  LEA R162, P4, R165, R134, 0x1 ;  /* 0x00000086a5a27211 */ /* 0x000fe200078808ff */
[----:B------:R-:W-:Y:S01]  /*7920*/  STG.E.U16 desc[UR40][R116.64], R31 ;  /* 0x0000001f74007986 */ /* 0x000fe2000c101528 */
[----:B------:R-:W-:-:S02]  /*7930*/  LEA.HI.X.SX32 R143, R143, R166, 0x1, P3 ;  /* 0x000000a68f8f7211 */ /* 0x000fc400018f0eff */
[----:B------:R-:W-:Y:S01]  /*7940*/  LEA R134, P3, R164, R134, 0x1 ;  /* 0x00000086a4867211 */ /* 0x000fe200078608ff */
[----:B------:R1:W-:Y:S01]  /*7950*/  STG.E.U16 desc[UR40][R126.64], R3 ;  /* 0x000000037e007986 */ /* 0x0003e2000c101528 */
[-C--:B------:R-:W-:Y:S02]  /*7960*/  LEA.HI.X.SX32 R139, R141, R166.reuse, 0x1, P6 ;  /* 0x000000a68d8b7211 */ /* 0x080fe400030f0eff */
[-C--:B------:R-:W-:Y:S01]  /*7970*/  LEA.HI.X.SX32 R141, R151, R166.reuse, 0x1, P5 ;  /* 0x000000a6978d7211 */ /* 0x080fe200028f0eff */
[----:B------:R-:W-:Y:S01]  /*7980*/  STG.E.U16 desc[UR40][R118.64], R59 ;  /* 0x0000003b76007986 */ /* 0x000fe2000c101528 */
[----:B0-----:R-:W-:Y:S02]  /*7990*/  PRMT R70, R64, 0x7632, R70 ;  /* 0x0000763240467816 */ /* 0x001fe40000000046 */
[----:B------:R-:W-:Y:S01]  /*79a0*/  LEA.HI.X.SX32 R151, R163, R166, 0x1, P2 ;  /* 0x000000a6a3977211 */ /* 0x000fe200010f0eff */
[----:B------:R0:W-:Y:S01]  /*79b0*/  STG.E.U16 desc[UR40][R128.64], R4 ;  /* 0x0000000480007986 */ /* 0x0001e2000c101528 */
[----:B------:R-:W-:-:S02]  /*79c0*/  PRMT R75, R65, 0x7632, R75 ;  /* 0x00007632414b7816 */ /* 0x000fc4000000004b */
[-C--:B------:R-:W-:Y:S01]  /*79d0*/  LEA.HI.X.SX32 R163, R165, R166.reuse, 0x1, P4 ;  /* 0x000000a6a5a37211 */ /* 0x080fe200020f0eff */
[----:B------:R2:W-:Y:S01]  /*79e0*/  STG.E.U16 desc[UR40][R120.64], R60 ;  /* 0x0000003c78007986 */ /* 0x0005e2000c101528 */
[----:B------:R-:W-:Y:S02]  /*79f0*/  PRMT R81, R66, 0x7632, R81 ;  /* 0x0000763242517816 */ /* 0x000fe40000000051 */
[----:B------:R-:W-:Y:S01]  /*7a00*/  LEA.HI.X.SX32 R135, R164, R166, 0x1, P3 ;  /* 0x000000a6a4877211 */ /* 0x000fe200018f0eff */
[----:B------:R2:W-:Y:S01]  /*7a10*/  STG.E.U16 desc[UR40][R130.64], R64 ;  /* 0x0000004082007986 */ /* 0x0005e2000c101528 */
[----:B------:R-:W-:Y:S02]  /*7a20*/  PRMT R8, R67, 0x7632, R8 ;  /* 0x0000763243087816 */ /* 0x000fe40000000008 */
[----:B-1----:R-:W-:Y:S01]  /*7a30*/  FSEL R3, R62, -INF , P1 ;  /* 0xff8000003e037808 */ /* 0x002fe20000800000 */
[----:B------:R2:W-:Y:S01]  /*7a40*/  STG.E.U16 desc[UR40][R136.64], R65 ;  /* 0x0000004188007986 */ /* 0x0005e2000c101528 */
[----:B------:R-:W-:Y:S01]  /*7a50*/  LOP3.LUT R5, R2, 0x1f8, RZ, 0xc0, !PT ;  /* 0x000001f802057812 */ /* 0x000fe200078ec0ff */
[C---:B0-----:R-:W-:Y:S01]  /*7a60*/  IMAD.HI R4, R214.reuse, 0x4, RZ ;  /* 0x00000004d6047827 */ /* 0x041fe200078e02ff */
[----:B------:R-:W-:Y:S01]  /*7a70*/  LOP3.LUT P2, RZ, R219, 0x80, RZ, 0xc0, !PT ;  /* 0x00000080dbff7812 */ /* 0x000fe2000784c0ff */
[----:B------:R2:W-:Y:S02]  /*7a80*/  STG.E.U16 desc[UR40][R142.64], R66 ;  /* 0x000000428e007986 */ /* 0x0005e4000c101528 */
[----:B------:R-:W-:Y:S01]  /*7a90*/  FFMA R223, R3, 0.69314718246459960938, R104 ;  /* 0x3f31721803df7823 */ /* 0x000fe20000000068 */
[----:B------:R-:W-:Y:S01]  /*7aa0*/  IMAD.SHL.U32 R3, R214, 0x4, RZ ;  /* 0x00000004d6037824 */ /* 0x000fe200078e00ff */
[----:B------:R2:W-:Y:S04]  /*7ab0*/  STG.E.U16 desc[UR40][R138.64], R67 ;  /* 0x000000438a007986 */ /* 0x0005e8000c101528 */
[----:B---3--:R-:W-:Y:S01]  /*7ac0*/  IADD3 R2, P0, P1, R3, UR6, R6 ;  /* 0x0000000603027c10 */ /* 0x008fe2000f91e006 */
[----:B------:R2:W-:Y:S03]  /*7ad0*/  STG.E.U16 desc[UR40][R140.64], R70 ;  /* 0x000000468c007986 */ /* 0x0005e6000c101528 */
[----:B------:R-:W-:Y:S01]  /*7ae0*/  IADD3.X R3, R4, UR5, R7, P0, P1 ;  /* 0x0000000504037c10 */ /* 0x000fe200087e2407 */
[----:B------:R2:W-:Y:S04]  /*7af0*/  STG.E.U16 desc[UR40][R150.64], R75 ;  /* 0x0000004b96007986 */ /* 0x0005e8000c101528 */
[----:B------:R2:W-:Y:S04]  /*7b00*/  STG.E.U16 desc[UR40][R162.64], R81 ;  /* 0x00000051a2007986 */ /* 0x0005e8000c101528 */
[----:B------:R2:W-:Y:S01]  /*7b10*/  STG.E.U16 desc[UR40][R134.64], R8 ;  /* 0x0000000886007986 */ /* 0x0005e2000c101528 */
[----:B------:R-:W-:Y:S06]  /*7b20*/  BAR.SYNC.DEFER_BLOCKING 0x0 ;  /* 0x0000000000007b1d */ /* 0x000fec0000010000 */
[----:B------:R2:W-:Y:S02]  /*7b30*/  STS.64 [R5+UR7], R222 ;  /* 0x000000de05007988 */ /* 0x0005e40008000a07 */
[----:B------:R-:W-:Y:S06]  /*7b40*/  BAR.SYNC.DEFER_BLOCKING 0x0 ;  /* 0x0000000000007b1d */ /* 0x000fec0000010000 */
[----:B------:R-:W-:Y:S05]  /*7b50*/  @P2 EXIT ;  /* 0x000000000000294d */ /* 0x000fea0003800000 */
[----:B--2---:R-:W0:Y:S04]  /*7b60*/  LDS R5, [R0] ;  /* 0x0000000000057984 */ /* 0x004e280000000800 */
[----:B0-----:R-:W-:Y:S01]  /*7b70*/  STG.E desc[UR40][R2.64], R5 ;  /* 0x0000000502007986 */ /* 0x001fe2000c101928 */
[----:B------:R-:W-:Y:S05]  /*7b80*/  EXIT ;  /* 0x000000000000794d */ /* 0x000fea0003800000 */
.L_x_2:
[----:B------:R-:W-:-:S00]  /*7b90*/  BRA `(.L_x_2) ;  /* 0xfffffffc00fc7947 */ /* 0x000fc0000383ffff */
[----:B------:R-:W-:-:S00]  /*7ba0*/  NOP ;  /* 0x0000000000007918 */ /* 0x000fc00000000000 */
        /* <DEDUP_REMOVED lines=13> */
.L_x_3:


//--------------------- .nv.global.init           --------------------------
	.section	.nv.global.init,"aw",@progbits
.nv.global.init:
	.type		_$_str,@object
	.size		_$_str,(.L_0 - _$_str)
_$_str:
        /*0000*/ 	.byte	0x5f, 0x5f, 0x43, 0x55, 0x44, 0x41, 0x5f, 0x46, 0x54, 0x5a, 0x00
.L_0:


//--------------------- .nv.shared.attn_fwd       --------------------------
	.section	.nv.shared.attn_fwd,"aw",@nobits
	.sectionflags	@""
	.align	16
	.zero		1024


//--------------------- .nv.shared.reserved.0     --------------------------
	.section	.nv.shared.reserved.0,"aw",@nobits
	.weak		__nv_reservedSMEM_offset_0_alias
	.size		__nv_reservedSMEM_offset_0_alias, 0, 0
	.other		__nv_reservedSMEM_offset_0_alias,@"STO_CUDA_RESERVED_SHARED STV_DEFAULT"
__nv_reservedSMEM_offset_0_alias:
	.zero		0


//--------------------- .nv.constant0.attn_fwd    --------------------------
	.section	.nv.constant0.attn_fwd,"a",@progbits
	.sectionflags	@""
	.align	4
.nv.constant0.attn_fwd:
	.zero		664


//--------------------- SYMBOLS --------------------------

	.type		.nv.reservedSmem.offset0,@object
	.size		.nv.reservedSmem.offset0,0x4
